def matmul_kernel(
    a_ptr,
    b_ptr,
    c_ptr,
    M,
    N,
    K,
    stride_am,
    stride_ak,
    stride_bk,
    stride_bn,
    stride_cm,
    stride_cn,
    BLOCK_M: tl.constexpr,
    BLOCK_N: tl.constexpr,
    BLOCK_K: tl.constexpr,
    GROUP_M: tl.constexpr,
):
    pid = tl.program_id(axis=0)
    num_pid_m = tl.cdiv(M, BLOCK_M)
    num_pid_n = tl.cdiv(N, BLOCK_N)
    num_pid_in_group = GROUP_M * num_pid_n
    group_id = pid // num_pid_in_group
    first_pid_m = group_id * GROUP_M
    group_size_m = min(num_pid_m - first_pid_m, GROUP_M)
    pid_m = first_pid_m + ((pid % num_pid_in_group) % group_size_m)
    pid_n = (pid % num_pid_in_group) // group_size_m

    offs_am = (pid_m * BLOCK_M + tl.arange(0, BLOCK_M)) % M
    offs_bn = (pid_n * BLOCK_N + tl.arange(0, BLOCK_N)) % N
    offs_k = tl.arange(0, BLOCK_K)
    a_ptrs = a_ptr + offs_am[:, None] * stride_am + offs_k[None, :] * stride_ak
    b_ptrs = b_ptr + offs_k[:, None] * stride_bk + offs_bn[None, :] * stride_bn

    acc = tl.zeros((BLOCK_M, BLOCK_N), dtype=tl.float32)
    for kk in range(0, tl.cdiv(K, BLOCK_K)):
        a = tl.load(a_ptrs, mask=offs_k[None, :] < K - kk * BLOCK_K, other=0.0)
        b = tl.load(b_ptrs, mask=offs_k[:, None] < K - kk * BLOCK_K, other=0.0)
        acc = tl.dot(a, b, acc)
        a_ptrs += BLOCK_K * stride_ak
        b_ptrs += BLOCK_K * stride_bk

    c = acc.to(c_ptr.dtype.element_ty)
    offs_cm = pid_m * BLOCK_M + tl.arange(0, BLOCK_M)
    offs_cn = pid_n * BLOCK_N + tl.arange(0, BLOCK_N)
    c_ptrs = c_ptr + offs_cm[:, None] * stride_cm + offs_cn[None, :] * stride_cn
    mask = (offs_cm[:, None] < M) & (offs_cn[None, :] < N)
    tl.store(c_ptrs, c, mask=mask)

# config = {"BLOCK_K": 32, "BLOCK_M": 256, "BLOCK_N": 32, "GROUP_M": 8, "arch": "sm_90", "dtype": "fp16", "num_ctas": 1, "num_stages": 2, "num_warps": 4}
# arch = sm_90


// ===== COMPILED SASS (sm_90a) =====

	.target	sm_90a

	.elftype	@"ET_EXEC"


//--------------------- .note.nv.tkinfo           --------------------------
	.section	.note.nv.tkinfo,"",@"SHT_NOTE"
	.sectionflags	@"SHF_NOTE_NV_TKINFO"
	.tkinfo
        /*0018*/ 	.word	0x00000002
        /*0030*/ 	.string	""
        /*0030*/ 	.string	"ptxas"
        /*0030*/ 	.string	"Cuda compilation tools, release 13.0, V13.0.88"
        /*0030*/ 	.string	"Build cuda_13.0.r13.0/compiler.36424714_0"
        /*0030*/ 	.string	"-v  -suppress-debug-info  -lineinfo  -arch sm_90a "



//--------------------- .note.nv.cuinfo           --------------------------
	.section	.note.nv.cuinfo,"",@"SHT_NOTE"
	.sectionflags	@"SHF_NOTE_NV_CUINFO"
        /*0018*/ 	.short	0x0002
        /*001a*/ 	.short	0x005a
        /*001c*/ 	.short	0x0082
	.zero		2


//--------------------- .nv.info                  --------------------------
	.section	.nv.info,"",@"SHT_CUDA_INFO"
	.align	4


	//----- nvinfo : EIATTR_REGCOUNT
	.align		4
        /*0000*/ 	.byte	0x04, 0x2f
        /*0002*/ 	.short	(.L_1 - .L_0)
	.align		4
.L_0:
        /*0004*/ 	.word	index@(matmul_kernel)
        /*0008*/ 	.word	0x000000ff


	//----- nvinfo : EIATTR_FRAME_SIZE
	.align		4
.L_1:
        /*000c*/ 	.byte	0x04, 0x11
        /*000e*/ 	.short	(.L_3 - .L_2)
	.align		4
.L_2:
        /*0010*/ 	.word	index@(matmul_kernel)
        /*0014*/ 	.word	0x000000b8


	//----- nvinfo : EIATTR_MIN_STACK_SIZE
	.align		4
.L_3:
        /*0018*/ 	.byte	0x04, 0x12
        /*001a*/ 	.short	(.L_5 - .L_4)
	.align		4
.L_4:
        /*001c*/ 	.word	index@(matmul_kernel)
        /*0020*/ 	.word	0x000000b8
.L_5:


//--------------------- .nv.compat                --------------------------
	.section	.nv.compat,"",@"SHT_CUDA_COMPAT_INFO"
	.align	4
        /*0000*/ 	.byte	0x02, 0x09, 0x01, 0x00, 0x02, 0x02, 0x04, 0x00, 0x02, 0x05, 0x05, 0x00, 0x03, 0x07, 0x01, 0x01
        /*0010*/ 	.byte	0x02, 0x03, 0x00, 0x00, 0x02, 0x06, 0x01, 0x00, 0x04, 0x0b, 0x08, 0x00, 0x00, 0x00, 0x00, 0x00
        /*0020*/ 	.byte	0x00, 0x00, 0x00, 0x00


//--------------------- .nv.info.matmul_kernel    --------------------------
	.section	.nv.info.matmul_kernel,"",@"SHT_CUDA_INFO"
	.sectionflags	@""
	.align	4


	//----- nvinfo : EIATTR_CUDA_API_VERSION
	.align		4
        /*0000*/ 	.byte	0x04, 0x37
        /*0002*/ 	.short	(.L_7 - .L_6)
.L_6:
        /*0004*/ 	.word	0x00000082


	//----- nvinfo : EIATTR_KPARAM_INFO
	.align		4
.L_7:
        /*0008*/ 	.byte	0x04, 0x17
        /*000a*/ 	.short	(.L_9 - .L_8)
.L_8:
        /*000c*/ 	.word	0x00000000
        /*0010*/ 	.short	0x000d
        /*0012*/ 	.short	0x0048
        /*0014*/ 	.byte	0x00, 0xf4, 0x21, 0x00


	//----- nvinfo : EIATTR_KPARAM_INFO
	.align		4
.L_9:
        /*0018*/ 	.byte	0x04, 0x17
        /*001a*/ 	.short	(.L_11 - .L_10)
.L_10:
        /*001c*/ 	.word	0x00000000
        /*0020*/ 	.short	0x000c
        /*0022*/ 	.short	0x0040
        /*0024*/ 	.byte	0x00, 0xf4, 0x21, 0x00


	//----- nvinfo : EIATTR_KPARAM_INFO
	.align		4
.L_11:
        /*0028*/ 	.byte	0x04, 0x17
        /*002a*/ 	.short	(.L_13 - .L_12)
.L_12:
        /*002c*/ 	.word	0x00000000
        /*0030*/ 	.short	0x000b
        /*0032*/ 	.short	0x0038
        /*0034*/ 	.byte	0x00, 0xf0, 0x11, 0x00


	//----- nvinfo : EIATTR_KPARAM_INFO
	.align		4
.L_13:
        /*0038*/ 	.byte	0x04, 0x17
        /*003a*/ 	.short	(.L_15 - .L_14)
.L_14:
        /*003c*/ 	.word	0x00000000
        /*0040*/ 	.short	0x000a
        /*0042*/ 	.short	0x0034
        /*0044*/ 	.byte	0x00, 0xf0, 0x11, 0x00


	//----- nvinfo : EIATTR_KPARAM_INFO
	.align		4
.L_15:
        /*0048*/ 	.byte	0x04, 0x17
        /*004a*/ 	.short	(.L_17 - .L_16)
.L_16:
        /*004c*/ 	.word	0x00000000
        /*0050*/ 	.short	0x0009
        /*0052*/ 	.short	0x0030
        /*0054*/ 	.byte	0x00, 0xf0, 0x11, 0x00


	//----- nvinfo : EIATTR_KPARAM_INFO
	.align		4
.L_17:
        /*0058*/ 	.byte	0x04, 0x17
        /*005a*/ 	.short	(.L_19 - .L_18)
.L_18:
        /*005c*/ 	.word	0x00000000
        /*0060*/ 	.short	0x0008
        /*0062*/ 	.short	0x002c
        /*0064*/ 	.byte	0x00, 0xf0, 0x11, 0x00


	//----- nvinfo : EIATTR_KPARAM_INFO
	.align		4
.L_19:
        /*0068*/ 	.byte	0x04, 0x17
        /*006a*/ 	.short	(.L_21 - .L_20)
.L_20:
        /*006c*/ 	.word	0x00000000
        /*0070*/ 	.short	0x0007
        /*0072*/ 	.short	0x0028
        /*0074*/ 	.byte	0x00, 0xf0, 0x11, 0x00


	//----- nvinfo : EIATTR_KPARAM_INFO
	.align		4
.L_21:
        /*0078*/ 	.byte	0x04, 0x17
        /*007a*/ 	.short	(.L_23 - .L_22)
.L_22:
        /*007c*/ 	.word	0x00000000
        /*0080*/ 	.short	0x0006
        /*0082*/ 	.short	0x0024
        /*0084*/ 	.byte	0x00, 0xf0, 0x11, 0x00


	//----- nvinfo : EIATTR_KPARAM_INFO
	.align		4
.L_23:
        /*0088*/ 	.byte	0x04, 0x17
        /*008a*/ 	.short	(.L_25 - .L_24)
.L_24:
        /*008c*/ 	.word	0x00000000
        /*0090*/ 	.short	0x0005
        /*0092*/ 	.short	0x0020
        /*0094*/ 	.byte	0x00, 0xf0, 0x11, 0x00


	//----- nvinfo : EIATTR_KPARAM_INFO
	.align		4
.L_25:
        /*0098*/ 	.byte	0x04, 0x17
        /*009a*/ 	.short	(.L_27 - .L_26)
.L_26:
        /*009c*/ 	.word	0x00000000
        /*00a0*/ 	.short	0x0004
        /*00a2*/ 	.short	0x001c
        /*00a4*/ 	.byte	0x00, 0xf0, 0x11, 0x00


	//----- nvinfo : EIATTR_KPARAM_INFO
	.align		4
.L_27:
        /*00a8*/ 	.byte	0x04, 0x17
        /*00aa*/ 	.short	(.L_29 - .L_28)
.L_28:
        /*00ac*/ 	.word	0x00000000
        /*00b0*/ 	.short	0x0003
        /*00b2*/ 	.short	0x0018
        /*00b4*/ 	.byte	0x00, 0xf0, 0x11, 0x00


	//----- nvinfo : EIATTR_KPARAM_INFO
	.align		4
.L_29:
        /*00b8*/ 	.byte	0x04, 0x17
        /*00ba*/ 	.short	(.L_31 - .L_30)
.L_30:
        /*00bc*/ 	.word	0x00000000
        /*00c0*/ 	.short	0x0002
        /*00c2*/ 	.short	0x0010
        /*00c4*/ 	.byte	0x00, 0xf4, 0x21, 0x00


	//----- nvinfo : EIATTR_KPARAM_INFO
	.align		4
.L_31:
        /*00c8*/ 	.byte	0x04, 0x17
        /*00ca*/ 	.short	(.L_33 - .L_32)
.L_32:
        /*00cc*/ 	.word	0x00000000
        /*00d0*/ 	.short	0x0001
        /*00d2*/ 	.short	0x0008
        /*00d4*/ 	.byte	0x00, 0xf4, 0x21, 0x00


	//----- nvinfo : EIATTR_KPARAM_INFO
	.align		4
.L_33:
        /*00d8*/ 	.byte	0x04, 0x17
        /*00da*/ 	.short	(.L_35 - .L_34)
.L_34:
        /*00dc*/ 	.word	0x00000000
        /*00e0*/ 	.short	0x0000
        /*00e2*/ 	.short	0x0000
        /*00e4*/ 	.byte	0x00, 0xf4, 0x21, 0x00


	//----- nvinfo : EIATTR_SPARSE_MMA_MASK
	.align		4
.L_35:
        /*00e8*/ 	.byte	0x03, 0x50
        /*00ea*/ 	.short	0x0000


	//----- nvinfo : EIATTR_MAXREG_COUNT
	.align		4
        /*00ec*/ 	.byte	0x03, 0x1b
        /*00ee*/ 	.short	0x00ff


	//----- nvinfo : EIATTR_NUM_BARRIERS
	.align		4
        /*00f0*/ 	.byte	0x02, 0x4c
        /*00f2*/ 	.byte	0x01
	.zero		1


	//----- nvinfo : EIATTR_ANNOTATIONS
	.align		4
        /*00f4*/ 	.byte	0x04, 0x55
        /*00f6*/ 	.short	(.L_37 - .L_36)


	//   ....[0]....
.L_36:
        /*00f8*/ 	.word	0x00000001
        /*00fc*/ 	.byte	0x20, 0x06, 0x00, 0x00, 0x01, 0x00, 0x00, 0x00, 0x30, 0x06, 0x00, 0x00, 0x01, 0x00, 0x00, 0x00
        /* <DEDUP_REMOVED lines=44> */
        /*03cc*/ 	.byte	0xf0, 0x41, 0x00, 0x00, 0x01, 0x00, 0x00, 0x00, 0x00, 0x42, 0x00, 0x00


	//----- nvinfo : EIATTR_MERCURY_ISA_VERSION
	.align		4
.L_37:
        /*03d8*/ 	.byte	0x03, 0x5f
        /*03da*/ 	.short	0x0101


	//----- nvinfo : EIATTR_EXIT_INSTR_OFFSETS
	.align		4
        /*03dc*/ 	.byte	0x04, 0x1c
        /*03de*/ 	.short	(.L_39 - .L_38)


	//   ....[0]....
.L_38:
        /*03e0*/ 	.word	0x000058f0


	//   ....[1]....
        /*03e4*/ 	.word	0x00005920


	//----- nvinfo : EIATTR_REQNTID
	.align		4
.L_39:
        /*03e8*/ 	.byte	0x04, 0x10
        /*03ea*/ 	.short	(.L_41 - .L_40)
.L_40:
        /*03ec*/ 	.word	0x00000080
        /*03f0*/ 	.word	0x00000001
        /*03f4*/ 	.word	0x00000001


	//----- nvinfo : EIATTR_CBANK_PARAM_SIZE
	.align		4
.L_41:
        /*03f8*/ 	.byte	0x03, 0x19
        /*03fa*/ 	.short	0x0050


	//----- nvinfo : EIATTR_PARAM_CBANK
	.align		4
        /*03fc*/ 	.byte	0x04, 0x0a
        /*03fe*/ 	.short	(.L_43 - .L_42)
	.align		4
.L_42:
        /*0400*/ 	.word	index@(.nv.constant0.matmul_kernel)
        /*0404*/ 	.short	0x0210
        /*0406*/ 	.short	0x0050


	//----- nvinfo : EIATTR_SW_WAR
	.align		4
.L_43:
        /*0408*/ 	.byte	0x04, 0x36
        /*040a*/ 	.short	(.L_45 - .L_44)
.L_44:
        /*040c*/ 	.word	0x00000008
.L_45:


//--------------------- .nv.callgraph             --------------------------
	.section	.nv.callgraph,"",@"SHT_CUDA_CALLGRAPH"
	.align	4
	.sectionentsize	8
	.align		4
        /*0000*/ 	.word	0x00000000
	.align		4
        /*0004*/ 	.word	0xffffffff
	.align		4
        /*0008*/ 	.word	0x00000000
	.align		4
        /*000c*/ 	.word	0xfffffffe
	.align		4
        /*0010*/ 	.word	0x00000000
	.align		4
        /*0014*/ 	.word	0xfffffffd
	.align		4
        /*0018*/ 	.word	0x00000000
	.align		4
        /*001c*/ 	.word	0xfffffffc


//--------------------- .text.matmul_kernel       --------------------------
	.section	.text.matmul_kernel,"ax",@progbits
	.align	128
        .global         matmul_kernel
        .type           matmul_kernel,@function
        .size           matmul_kernel,(.L_x_3 - matmul_kernel)
        .other          matmul_kernel,@"STO_CUDA_ENTRY STV_DEFAULT"
matmul_kernel:
.text.matmul_kernel:
[----:B------:R-:W0:Y:S08]  /*0000*/  LDC R1, c[0x0][0x28] ;  /* 0x00000a00ff017b82 */ /* 0x000e300000000800 */
[----:B------:R-:W1:Y:S01]  /*0010*/  LDC.64 R2, c[0x0][0x228] ;  /* 0x00008a00ff027b82 */ /* 0x000e620000000a00 */
[----:B------:R-:W2:Y:S01]  /*0020*/  S2R R7, SR_CTAID.X ;  /* 0x0000000000077919 */ /* 0x000ea20000002500 */
[----:B0-----:R-:W-:Y:S01]  /*0030*/  VIADD R1, R1, 0xffffff48 ;  /* 0xffffff4801017836 */ /* 0x001fe20000000000 */
[----:B------:R-:W-:Y:S01]  /*0040*/  UMOV UR4, 0x400 ;  /* 0x0000040000047882 */ /* 0x000fe20000000000 */
[----:B------:R-:W-:Y:S01]  /*0050*/  ULDC.64 UR14, c[0x0][0x208] ;  /* 0x00008200000e7ab9 */ /* 0x000fe20000000a00 */
[----:B------:R-:W0:Y:S01]  /*0060*/  S2R R20, SR_TID.X ;  /* 0x0000000000147919 */ /* 0x000e220000002100 */
[----:B------:R-:W-:-:S02]  /*0070*/  CS2R R14, SRZ ;  /* 0x00000000000e7805 */ /* 0x000fc4000001ff00 */
[----:B------:R-:W-:Y:S01]  /*0080*/  CS2R R16, SRZ ;  /* 0x0000000000107805 */ /* 0x000fe2000001ff00 */
[----:B------:R-:W3:Y:S01]  /*0090*/  S2UR UR12, SR_CgaCtaId ;  /* 0x00000000000c79c3 */ /* 0x000ee20000008800 */
[----:B------:R-:W-:Y:S02]  /*00a0*/  CS2R R18, SRZ ;  /* 0x0000000000127805 */ /* 0x000fe4000001ff00 */
[----:B------:R-:W-:Y:S02]  /*00b0*/  CS2R R28, SRZ ;  /* 0x00000000001c7805 */ /* 0x000fe4000001ff00 */
[----:B------:R-:W-:Y:S02]  /*00c0*/  CS2R R30, SRZ ;  /* 0x00000000001e7805 */ /* 0x000fe4000001ff00 */
[----:B------:R-:W-:Y:S02]  /*00d0*/  CS2R R32, SRZ ;  /* 0x0000000000207805 */ /* 0x000fe4000001ff00 */
[----:B------:R-:W-:-:S02]  /*00e0*/  CS2R R34, SRZ ;  /* 0x0000000000227805 */ /* 0x000fc4000001ff00 */
[----:B------:R-:W-:Y:S02]  /*00f0*/  CS2R R36, SRZ ;  /* 0x0000000000247805 */ /* 0x000fe4000001ff00 */
[----:B------:R-:W-:Y:S02]  /*0100*/  CS2R R38, SRZ ;  /* 0x0000000000267805 */ /* 0x000fe4000001ff00 */
[----:B------:R-:W-:Y:S02]  /*0110*/  CS2R R52, SRZ ;  /* 0x0000000000347805 */ /* 0x000fe4000001ff00 */
[----:B------:R-:W-:Y:S02]  /*0120*/  CS2R R54, SRZ ;  /* 0x0000000000367805 */ /* 0x000fe4000001ff00 */
[----:B------:R-:W-:Y:S02]  /*0130*/  CS2R R68, SRZ ;  /* 0x0000000000447805 */ /* 0x000fe4000001ff00 */
[----:B------:R-:W-:-:S02]  /*0140*/  CS2R R70, SRZ ;  /* 0x0000000000467805 */ /* 0x000fc4000001ff00 */
[----:B------:R-:W-:Y:S02]  /*0150*/  CS2R R88, SRZ ;  /* 0x0000000000587805 */ /* 0x000fe4000001ff00 */
[----:B------:R-:W-:Y:S01]  /*0160*/  CS2R R90, SRZ ;  /* 0x00000000005a7805 */ /* 0x000fe2000001ff00 */
[----:B-1----:R-:W-:-:S05]  /*0170*/  VIADD R0, R3, 0x1f ;  /* 0x0000001f03007836 */ /* 0x002fca0000000000 */
[----:B------:R-:W-:Y:S01]  /*0180*/  SHF.R.S32.HI R5, RZ, 0x1f, R0 ;  /* 0x0000001fff057819 */ /* 0x000fe20000011400 */
[----:B---3--:R-:W-:-:S03]  /*0190*/  ULEA UR12, UR12, UR4, 0x18 ;  /* 0x000000040c0c7291 */ /* 0x008fc6000f8ec03f */
[----:B------:R-:W-:Y:S02]  /*01a0*/  LEA.HI R5, R5, R0, RZ, 0x5 ;  /* 0x0000000005057211 */ /* 0x000fe400078f28ff */
[----:B--2---:R-:W-:Y:S02]  /*01b0*/  IABS R10, R7 ;  /* 0x00000007000a7213 */ /* 0x004fe40000000000 */
[----:B------:R-:W-:-:S05]  /*01c0*/  SHF.R.S32.HI R5, RZ, 0x5, R5 ;  /* 0x00000005ff057819 */ /* 0x000fca0000011405 */
[----:B------:R-:W-:-:S05]  /*01d0*/  IMAD.SHL.U32 R6, R5, 0x8, RZ ;  /* 0x0000000805067824 */ /* 0x000fca00078e00ff */
[-C--:B------:R-:W-:Y:S02]  /*01e0*/  IABS R9, R6.reuse ;  /* 0x0000000600097213 */ /* 0x080fe40000000000 */
[----:B------:R-:W-:Y:S02]  /*01f0*/  IABS R12, R6 ;  /* 0x00000006000c7213 */ /* 0x000fe40000000000 */
[----:B------:R-:W1:Y:S08]  /*0200*/  I2F.RP R0, R9 ;  /* 0x0000000900007306 */ /* 0x000e700000209400 */
[----:B-1----:R-:W1:Y:S02]  /*0210*/  MUFU.RCP R0, R0 ;  /* 0x0000000000007308 */ /* 0x002e640000001000 */
[----:B-1----:R-:W-:-:S02]  /*0220*/  VIADD R4, R0, 0xffffffe ;  /* 0x0ffffffe00047836 */ /* 0x002fc40000000000 */
[----:B------:R-:W-:-:S04]  /*0230*/  IMAD.MOV R0, RZ, RZ, -R12 ;  /* 0x000000ffff007224 */ /* 0x000fc800078e0a0c */
[----:B------:R1:W2:Y:S02]  /*0240*/  F2I.FTZ.U32.TRUNC.NTZ R5, R4 ;  /* 0x0000000400057305 */ /* 0x0002a4000021f000 */
[----:B-1----:R-:W-:Y:S02]  /*0250*/  IMAD.MOV.U32 R4, RZ, RZ, RZ ;  /* 0x000000ffff047224 */ /* 0x002fe400078e00ff */
[----:B--2---:R-:W-:-:S04]  /*0260*/  IMAD.MOV R8, RZ, RZ, -R5 ;  /* 0x000000ffff087224 */ /* 0x004fc800078e0a05 */
[----:B------:R-:W-:Y:S02]  /*0270*/  IMAD R11, R8, R9, RZ ;  /* 0x00000009080b7224 */ /* 0x000fe400078e02ff */
[----:B------:R-:W-:Y:S02]  /*0280*/  IMAD.MOV.U32 R8, RZ, RZ, R10 ;  /* 0x000000ffff087224 */ /* 0x000fe400078e000a */
[----:B------:R-:W-:-:S06]  /*0290*/  IMAD.HI.U32 R5, R5, R11, R4 ;  /* 0x0000000b05057227 */ /* 0x000fcc00078e0004 */
[----:B------:R-:W-:-:S04]  /*02a0*/  IMAD.HI.U32 R5, R5, R8, RZ ;  /* 0x0000000805057227 */ /* 0x000fc800078e00ff */
[----:B------:R-:W-:-:S05]  /*02b0*/  IMAD R0, R5, R0, R8 ;  /* 0x0000000005007224 */ /* 0x000fca00078e0208 */
[----:B------:R-:W-:-:S13]  /*02c0*/  ISETP.GT.U32.AND P1, PT, R9, R0, PT ;  /* 0x000000000900720c */ /* 0x000fda0003f24070 */
[----:B------:R-:W-:Y:S02]  /*02d0*/  @!P1 IMAD.IADD R0, R0, 0x1, -R9 ;  /* 0x0000000100009824 */ /* 0x000fe400078e0a09 */
[----:B------:R-:W-:Y:S01]  /*02e0*/  @!P1 VIADD R5, R5, 0x1 ;  /* 0x0000000105059836 */ /* 0x000fe20000000000 */
[----:B------:R-:W-:Y:S02]  /*02f0*/  ISETP.NE.AND P1, PT, R6, RZ, PT ;  /* 0x000000ff0600720c */ /* 0x000fe40003f25270 */
[----:B------:R-:W-:Y:S02]  /*0300*/  ISETP.GE.U32.AND P0, PT, R0, R9, PT ;  /* 0x000000090000720c */ /* 0x000fe40003f06070 */
[----:B------:R-:W-:-:S04]  /*0310*/  LOP3.LUT R0, R7, R6, RZ, 0x3c, !PT ;  /* 0x0000000607007212 */ /* 0x000fc800078e3cff */
[----:B------:R-:W-:Y:S01]  /*0320*/  ISETP.GE.AND P2, PT, R0, RZ, PT ;  /* 0x000000ff0000720c */ /* 0x000fe20003f46270 */
[----:B------:R-:W-:-:S06]  /*0330*/  VIADD R0, R2, 0xff ;  /* 0x000000ff02007836 */ /* 0x000fcc0000000000 */
[----:B------:R-:W-:-:S04]  /*0340*/  @P0 VIADD R5, R5, 0x1 ;  /* 0x0000000105050836 */ /* 0x000fc80000000000 */
[----:B------:R-:W-:Y:S01]  /*0350*/  IMAD.MOV.U32 R4, RZ, RZ, R5 ;  /* 0x000000ffff047224 */ /* 0x000fe200078e0005 */
[----:B------:R-:W-:-:S03]  /*0360*/  SHF.R.S32.HI R5, RZ, 0x1f, R0 ;  /* 0x0000001fff057819 */ /* 0x000fc60000011400 */
[----:B------:R-:W-:Y:S01]  /*0370*/  @!P2 IMAD.MOV R4, RZ, RZ, -R4 ;  /* 0x000000ffff04a224 */ /* 0x000fe200078e0a04 */
[----:B------:R-:W-:Y:S02]  /*0380*/  @!P1 LOP3.LUT R4, RZ, R6, RZ, 0x33, !PT ;  /* 0x00000006ff049212 */ /* 0x000fe400078e33ff */
[----:B------:R-:W-:-:S03]  /*0390*/  LEA.HI R5, R5, R0, RZ, 0x8 ;  /* 0x0000000005057211 */ /* 0x000fc600078f40ff */
[----:B------:R-:W-:Y:S02]  /*03a0*/  IMAD.SHL.U32 R8, R4, 0x8, RZ ;  /* 0x0000000804087824 */ /* 0x000fe400078e00ff */
[----:B------:R-:W-:-:S03]  /*03b0*/  IMAD.MOV R4, RZ, RZ, -R4 ;  /* 0x000000ffff047224 */ /* 0x000fc600078e0a04 */
[----:B------:R-:W-:Y:S01]  /*03c0*/  LEA.HI.SX32 R5, R5, -R8, 0x18 ;  /* 0x8000000805057211 */ /* 0x000fe200078fc2ff */
[----:B------:R-:W-:-:S03]  /*03d0*/  IMAD R6, R6, R4, R7 ;  /* 0x0000000406067224 */ /* 0x000fc600078e0207 */
[----:B------:R-:W-:Y:S02]  /*03e0*/  VIMNMX R13, R5, 0x8, PT ;  /* 0x00000008050d7848 */ /* 0x000fe40003fe0100 */
[----:B------:R-:W-:Y:S02]  /*03f0*/  IABS R11, R6 ;  /* 0x00000006000b7213 */ /* 0x000fe40000000000 */
[----:B------:R-:W-:-:S04]  /*0400*/  IABS R9, R13 ;  /* 0x0000000d00097213 */ /* 0x000fc80000000000 */
[----:B------:R-:W1:Y:S08]  /*0410*/  I2F.RP R0, R9 ;  /* 0x0000000900007306 */ /* 0x000e700000209400 */
[----:B-1----:R-:W1:Y:S02]  /*0420*/  MUFU.RCP R0, R0 ;  /* 0x0000000000007308 */ /* 0x002e640000001000 */
[----:B-1----:R-:W-:-:S06]  /*0430*/  VIADD R5, R0, 0xffffffe ;  /* 0x0ffffffe00057836 */ /* 0x002fcc0000000000 */
[----:B------:R-:W1:Y:S02]  /*0440*/  F2I.FTZ.U32.TRUNC.NTZ R5, R5 ;  /* 0x0000000500057305 */ /* 0x000e64000021f000 */
[----:B-1----:R-:W-:-:S04]  /*0450*/  IMAD.MOV R10, RZ, RZ, -R5 ;  /* 0x000000ffff0a7224 */ /* 0x002fc800078e0a05 */
[----:B------:R-:W-:Y:S01]  /*0460*/  IMAD.MOV.U32 R4, RZ, RZ, R10 ;  /* 0x000000ffff047224 */ /* 0x000fe200078e000a */
[----:B------:R-:W-:-:S03]  /*0470*/  IABS R10, R13 ;  /* 0x0000000d000a7213 */ /* 0x000fc60000000000 */
[----:B------:R-:W-:Y:S02]  /*0480*/  IMAD R7, R4, R9, RZ ;  /* 0x0000000904077224 */ /* 0x000fe400078e02ff */
[----:B------:R-:W-:Y:S02]  /*0490*/  IMAD.MOV.U32 R4, RZ, RZ, RZ ;  /* 0x000000ffff047224 */ /* 0x000fe400078e00ff */
[----:B------:R-:W-:Y:S02]  /*04a0*/  IMAD.MOV R0, RZ, RZ, -R10 ;  /* 0x000000ffff007224 */ /* 0x000fe400078e0a0a */
[----:B------:R-:W-:Y:S01]  /*04b0*/  IMAD.HI.U32 R4, R5, R7, R4 ;  /* 0x0000000705047227 */ /* 0x000fe200078e0004 */
[----:B0-----:R-:W-:-:S05]  /*04c0*/  LOP3.LUT R5, R20, 0x7f, RZ, 0xc0, !PT ;  /* 0x0000007f14057812 */ /* 0x001fca00078ec0ff */
        /* <DEDUP_REMOVED lines=8> */
[----:B------:R-:W-:-:S07]  /*0550*/  ISETP.GE.AND P2, PT, R0, RZ, PT ;  /* 0x000000ff0000720c */ /* 0x000fce0003f46270 */
[----:B------:R-:W-:-:S06]  /*0560*/  @P0 VIADD R4, R4, 0x1 ;  /* 0x0000000104040836 */ /* 0x000fcc0000000000 */
[----:B------:R-:W-:Y:S01]  /*0570*/  @!P2 IMAD.MOV R4, RZ, RZ, -R4 ;  /* 0x000000ffff04a224 */ /* 0x000fe200078e0a04 */
[----:B------:R-:W-:-:S05]  /*0580*/  @!P1 LOP3.LUT R4, RZ, R13, RZ, 0x33, !PT ;  /* 0x0000000dff049212 */ /* 0x000fca00078e33ff */
[----:B------:R-:W-:Y:S02]  /*0590*/  IMAD.MOV R0, RZ, RZ, -R4 ;  /* 0x000000ffff007224 */ /* 0x000fe400078e0a04 */
[----:B------:R-:W-:Y:S02]  /*05a0*/  IMAD.SHL.U32 R21, R4, 0x20, RZ ;  /* 0x0000002004157824 */ /* 0x000fe400078e00ff */
[----:B------:R-:W-:Y:S01]  /*05b0*/  IMAD R0, R13, R0, R6 ;  /* 0x000000000d007224 */ /* 0x000fe200078e0206 */
[----:B------:R-:W-:-:S03]  /*05c0*/  CS2R R12, SRZ ;  /* 0x00000000000c7805 */ /* 0x000fc6000001ff00 */
[----:B------:R-:W-:Y:S02]  /*05d0*/  IMAD.IADD R0, R8, 0x1, R0 ;  /* 0x0000000108007824 */ /* 0x000fe400078e0200 */
[----:B------:R-:W0:Y:S02]  /*05e0*/  LDC R8, c[0x0][0x230] ;  /* 0x00008c00ff087b82 */ /* 0x000e240000000800 */
[----:B------:R-:W-:Y:S01]  /*05f0*/  IMAD R92, R0, 0x100, R5 ;  /* 0x00000100005c7824 */ /* 0x000fe200078e0205 */
[----:B------:R-:W-:-:S03]  /*0600*/  LOP3.LUT R0, R20, 0x60, RZ, 0xc0, !PT ;  /* 0x0000006014007812 */ /* 0x000fc600078ec0ff */
[----:B------:R-:W-:Y:S01]  /*0610*/  VIADD R93, R92, 0x80 ;  /* 0x000000805c5d7836 */ /* 0x000fe20000000000 */
[----:B------:R1:W-:Y:S04]  /*0620*/  STL [R1+0x24], R92 ;  /* 0x0000245c01007387 */ /* 0x0003e80000100800 */
[----:B------:R1:W-:Y:S04]  /*0630*/  STL [R1+0x28], R93 ;  /* 0x0000285d01007387 */ /* 0x0003e80000100800 */
[----:B------:R1:W-:Y:S01]  /*0640*/  STL [R1+0x20], R21 ;  /* 0x0000201501007387 */ /* 0x0003e20000100800 */
[----:B0-----:R-:W-:-:S05]  /*0650*/  VIADD R8, R8, 0x1f ;  /* 0x0000001f08087836 */ /* 0x001fca0000000000 */
[----:B------:R-:W-:-:S13]  /*0660*/  ISETP.GE.AND P0, PT, R8, 0x20, PT ;  /* 0x000000200800780c */ /* 0x000fda0003f06270 */
[----:B-1----:R-:W-:Y:S05]  /*0670*/  @!P0 BRA `(.L_x_0) ;  /* 0x0000003800c88947 */ /* 0x002fea0003800000 */
[----:B------:R-:W-:Y:S01]  /*0680*/  IABS R18, R3 ;  /* 0x0000000300127213 */ /* 0x000fe20000000000 */
[----:B------:R-:W-:Y:S01]  /*0690*/  ULDC UR6, c[0x0][0x234] ;  /* 0x00008d0000067ab9 */ /* 0x000fe20000000800 */
[----:B------:R-:W-:Y:S01]  /*06a0*/  IABS R23, R2 ;  /* 0x0000000200177213 */ /* 0x000fe20000000000 */
[----:B------:R-:W-:Y:S01]  /*06b0*/  USHF.R.U32.HI UR13, URZ, 0x4, UR12 ;  /* 0x000000043f0d7899 */ /* 0x000fe2000801160c */
[----:B------:R-:W0:Y:S01]  /*06c0*/  I2F.RP R9, R18 ;  /* 0x0000001200097306 */ /* 0x000e220000209400 */
[----:B------:R-:W-:Y:S01]  /*06d0*/  LEA.HI R24, R0, R21, RZ, 0x1b ;  /* 0x0000001500187211 */ /* 0x000fe200078fd8ff */
[----:B------:R-:W-:Y:S01]  /*06e0*/  UIADD3 UR4, UR12, 0x4000, URZ ;  /* 0x000040000c047890 */ /* 0x000fe2000fffe03f */
[----:B------:R-:W-:Y:S01]  /*06f0*/  IABS R16, R93 ;  /* 0x0000005d00107213 */ /* 0x000fe20000000000 */
[----:B------:R-:W-:Y:S01]  /*0700*/  USGXT.U32 UR13, UR13, 0xe ;  /* 0x0000000e0d0d789a */ /* 0x000fe20008000000 */
[----:B------:R-:W-:Y:S01]  /*0710*/  IABS R22, R92 ;  /* 0x0000005c00167213 */ /* 0x000fe20000000000 */
[C---:B------:R-:W-:Y:S01]  /*0720*/  VIADD R0, R24.reuse, 0x1c ;  /* 0x0000001c18007836 */ /* 0x040fe20000000000 */
[----:B------:R-:W-:Y:S01]  /*0730*/  ULDC.64 UR8, c[0x0][0x210] ;  /* 0x0000840000087ab9 */ /* 0x000fe20000000a00 */
[----:B------:R-:W1:Y:S01]  /*0740*/  I2F.RP R11, R23 ;  /* 0x00000017000b7306 */ /* 0x000e620000209400 */
[C---:B------:R-:W-:Y:S01]  /*0750*/  VIADD R10, R24.reuse, 0x18 ;  /* 0x00000018180a7836 */ /* 0x040fe20000000000 */
[----:B------:R-:W-:Y:S01]  /*0760*/  USHF.R.U32.HI UR4, URZ, 0x4, UR4 ;  /* 0x000000043f047899 */ /* 0x000fe20008011604 */
[C---:B------:R-:W-:Y:S01]  /*0770*/  VIADD R25, R24.reuse, 0x14 ;  /* 0x0000001418197836 */ /* 0x040fe20000000000 */
[----:B------:R-:W-:Y:S01]  /*0780*/  UMOV UR5, URZ ;  /* 0x0000003f00057c82 */ /* 0x000fe20008000000 */
[C---:B------:R-:W-:Y:S01]  /*0790*/  VIADD R27, R24.reuse, 0xc ;  /* 0x0000000c181b7836 */ /* 0x040fe20000000000 */
[----:B------:R-:W-:Y:S01]  /*07a0*/  USGXT.U32 UR4, UR4, 0xe ;  /* 0x0000000e0404789a */ /* 0x000fe20008000000 */
[C---:B------:R-:W-:Y:S01]  /*07b0*/  VIADD R26, R24.reuse, 0x10 ;  /* 0x00000010181a7836 */ /* 0x040fe20000000000 */
[----:B0-----:R-:W0:Y:S01]  /*07c0*/  MUFU.RCP R9, R9 ;  /* 0x0000000900097308 */ /* 0x001e220000001000 */
[C---:B------:R-:W-:Y:S01]  /*07d0*/  VIADD R29, R24.reuse, 0x4 ;  /* 0x00000004181d7836 */ /* 0x040fe20000000000 */
[----:B------:R-:W-:Y:S01]  /*07e0*/  IABS R17, R27 ;  /* 0x0000001b00117213 */ /* 0x000fe20000000000 */
[----:B------:R-:W-:Y:S01]  /*07f0*/  VIADD R28, R24, 0x8 ;  /* 0x00000008181c7836 */ /* 0x000fe20000000000 */
[----:B------:R-:W-:Y:S01]  /*0800*/  IABS R15, R26 ;  /* 0x0000001a000f7213 */ /* 0x000fe20000000000 */
[----:B------:R-:W-:Y:S01]  /*0810*/  IMAD.U32 R90, RZ, RZ, UR8 ;  /* 0x00000008ff5a7e24 */ /* 0x000fe2000f8e00ff */
[----:B------:R-:W-:Y:S01]  /*0820*/  IABS R21, R29 ;  /* 0x0000001d00157213 */ /* 0x000fe20000000000 */
[----:B------:R-:W-:Y:S01]  /*0830*/  UIADD3 UR8, UP0, UR13, 0x80, URZ ;  /* 0x000000800d087890 */ /* 0x000fe2000ff1e03f */
[----:B-1----:R-:W1:Y:S01]  /*0840*/  MUFU.RCP R11, R11 ;  /* 0x0000000b000b7308 */ /* 0x002e620000001000 */
[----:B------:R-:W-:Y:S01]  /*0850*/  IABS R19, R28 ;  /* 0x0000001c00137213 */ /* 0x000fe20000000000 */
[----:B------:R-:W-:Y:S01]  /*0860*/  IMAD.U32 R91, RZ, RZ, UR9 ;  /* 0x00000009ff5b7e24 */ /* 0x000fe2000f8e00ff */
[----:B------:R-:W-:Y:S01]  /*0870*/  UIADD3.X UR9, UR5, 0x40000040, URZ, UP0, !UPT ;  /* 0x4000004005097890 */ /* 0x000fe200087fe43f */
[----:B------:R-:W-:Y:S01]  /*0880*/  CS2R R72, SRZ ;  /* 0x0000000000487805 */ /* 0x000fe2000001ff00 */
[----:B------:R-:W-:Y:S01]  /*0890*/  ULDC UR7, c[0x0][0x230] ;  /* 0x00008c0000077ab9 */ /* 0x000fe20000000800 */
[----:B------:R-:W-:-:S02]  /*08a0*/  CS2R R74, SRZ ;  /* 0x00000000004a7805 */ /* 0x000fc4000001ff00 */
[----:B------:R-:W-:Y:S02]  /*08b0*/  CS2R R76, SRZ ;  /* 0x00000000004c7805 */ /* 0x000fe4000001ff00 */
[----:B------:R-:W-:Y:S01]  /*08c0*/  CS2R R78, SRZ ;  /* 0x00000000004e7805 */ /* 0x000fe2000001ff00 */
[----:B0-----:R-:W-:Y:S01]  /*08d0*/  VIADD R4, R9, 0xffffffe ;  /* 0x0ffffffe09047836 */ /* 0x001fe20000000000 */
[----:B------:R-:W-:Y:S02]  /*08e0*/  CS2R R80, SRZ ;  /* 0x0000000000507805 */ /* 0x000fe4000001ff00 */
[----:B------:R-:W-:Y:S02]  /*08f0*/  CS2R R82, SRZ ;  /* 0x0000000000527805 */ /* 0x000fe4000001ff00 */
[----:B------:R-:W-:Y:S01]  /*0900*/  CS2R R84, SRZ ;  /* 0x0000000000547805 */ /* 0x000fe2000001ff00 */
[----:B------:R0:W2:Y:S01]  /*0910*/  F2I.FTZ.U32.TRUNC.NTZ R5, R4 ;  /* 0x0000000400057305 */ /* 0x0000a2000021f000 */
[----:B------:R-:W-:-:S02]  /*0920*/  CS2R R86, SRZ ;  /* 0x0000000000567805 */ /* 0x000fc4000001ff00 */
[----:B------:R-:W-:Y:S02]  /*0930*/  CS2R R56, SRZ ;  /* 0x0000000000387805 */ /* 0x000fe4000001ff00 */
[----:B------:R-:W-:Y:S01]  /*0940*/  CS2R R58, SRZ ;  /* 0x00000000003a7805 */ /* 0x000fe2000001ff00 */
[----:B-1----:R-:W-:Y:S01]  /*0950*/  VIADD R6, R11, 0xffffffe ;  /* 0x0ffffffe0b067836 */ /* 0x002fe20000000000 */
[----:B------:R-:W-:Y:S02]  /*0960*/  IABS R11, R0 ;  /* 0x00000000000b7213 */ /* 0x000fe40000000000 */
[----:B------:R-:W-:Y:S02]  /*0970*/  CS2R R60, SRZ ;  /* 0x00000000003c7805 */ /* 0x000fe4000001ff00 */
[----:B------:R-:W-:Y:S01]  /*0980*/  CS2R R62, SRZ ;  /* 0x00000000003e7805 */ /* 0x000fe2000001ff00 */
[----:B------:R-:W1:Y:S01]  /*0990*/  F2I.FTZ.U32.TRUNC.NTZ R7, R6 ;  /* 0x0000000600077305 */ /* 0x000e62000021f000 */
[----:B0-----:R-:W-:Y:S01]  /*09a0*/  IMAD.MOV.U32 R4, RZ, RZ, RZ ;  /* 0x000000ffff047224 */ /* 0x001fe200078e00ff */
[----:B------:R-:W-:-:S02]  /*09b0*/  CS2R R64, SRZ ;  /* 0x0000000000407805 */ /* 0x000fc4000001ff00 */
[----:B------:R-:W-:Y:S02]  /*09c0*/  CS2R R66, SRZ ;  /* 0x0000000000427805 */ /* 0x000fe4000001ff00 */
[----:B------:R-:W-:Y:S02]  /*09d0*/  CS2R R68, SRZ ;  /* 0x0000000000447805 */ /* 0x000fe4000001ff00 */
[----:B------:R-:W-:Y:S02]  /*09e0*/  CS2R R70, SRZ ;  /* 0x0000000000467805 */ /* 0x000fe4000001ff00 */
[----:B------:R-:W-:Y:S01]  /*09f0*/  CS2R R40, SRZ ;  /* 0x0000000000287805 */ /* 0x000fe2000001ff00 */
[----:B--2---:R-:W-:Y:S01]  /*0a00*/  IMAD.MOV R13, RZ, RZ, -R5 ;  /* 0x000000ffff0d7224 */ /* 0x004fe200078e0a05 */
[----:B------:R-:W-:Y:S02]  /*0a10*/  CS2R R42, SRZ ;  /* 0x00000000002a7805 */ /* 0x000fe4000001ff00 */
[----:B------:R-:W-:-:S02]  /*0a20*/  CS2R R44, SRZ ;  /* 0x00000000002c7805 */ /* 0x000fc4000001ff00 */
[----:B------:R-:W-:Y:S01]  /*0a30*/  CS2R R46, SRZ ;  /* 0x00000000002e7805 */ /* 0x000fe2000001ff00 */
[----:B------:R-:W-:Y:S01]  /*0a40*/  IMAD R9, R13, R18, RZ ;  /* 0x000000120d097224 */ /* 0x000fe200078e02ff */
[----:B------:R-:W-:Y:S02]  /*0a50*/  CS2R R48, SRZ ;  /* 0x0000000000307805 */ /* 0x000fe4000001ff00 */
[----:B------:R-:W-:Y:S02]  /*0a60*/  CS2R R50, SRZ ;  /* 0x0000000000327805 */ /* 0x000fe4000001ff00 */
[----:B------:R-:W-:Y:S01]  /*0a70*/  CS2R R52, SRZ ;  /* 0x0000000000347805 */ /* 0x000fe2000001ff00 */
[----:B-1----:R-:W-:Y:S01]  /*0a80*/  IMAD.MOV R6, RZ, RZ, -R7 ;  /* 0x000000ffff067224 */ /* 0x002fe200078e0a07 */
[----:B------:R-:W-:Y:S01]  /*0a90*/  CS2R R54, SRZ ;  /* 0x0000000000367805 */ /* 0x000fe2000001ff00 */
[----:B------:R-:W-:Y:S01]  /*0aa0*/  IMAD.HI.U32 R4, R5, R9, R4 ;  /* 0x0000000905047227 */ /* 0x000fe200078e0004 */
[----:B------:R-:W-:-:S02]  /*0ab0*/  IABS R5, R10 ;  /* 0x0000000a00057213 */ /* 0x000fc40000000000 */
[----:B------:R-:W-:Y:S02]  /*0ac0*/  CS2R R30, SRZ ;  /* 0x00000000001e7805 */ /* 0x000fe4000001ff00 */
[----:B------:R-:W-:Y:S01]  /*0ad0*/  CS2R R32, SRZ ;  /* 0x0000000000207805 */ /* 0x000fe2000001ff00 */
[----:B------:R-:W-:Y:S01]  /*0ae0*/  IMAD R13, R6, R23, RZ ;  /* 0x00000017060d7224 */ /* 0x000fe200078e02ff */
[----:B------:R-:W-:Y:S01]  /*0af0*/  CS2R R34, SRZ ;  /* 0x0000000000227805 */ /* 0x000fe2000001ff00 */
[----:B------:R-:W-:Y:S01]  /*0b00*/  IMAD.MOV.U32 R9, RZ, RZ, R11 ;  /* 0x000000ffff097224 */ /* 0x000fe200078e000b */
[----:B------:R-:W-:Y:S01]  /*0b10*/  CS2R R36, SRZ ;  /* 0x0000000000247805 */ /* 0x000fe2000001ff00 */
[----:B------:R-:W-:Y:S01]  /*0b20*/  IMAD.MOV.U32 R6, RZ, RZ, RZ ;  /* 0x000000ffff067224 */ /* 0x000fe200078e00ff */
[----:B------:R-:W-:Y:S01]  /*0b30*/  CS2R R38, SRZ ;  /* 0x0000000000267805 */ /* 0x000fe2000001ff00 */
[----:B------:R-:W-:Y:S01]  /*0b40*/  IMAD.MOV.U32 R11, RZ, RZ, R5 ;  /* 0x000000ffff0b7224 */ /* 0x000fe200078e0005 */
[----:B------:R-:W-:Y:S01]  /*0b50*/  UMOV UR10, 0xfffffffe ;  /* 0xfffffffe000a7882 */ /* 0x000fe20000000000 */
[----:B------:R-:W-:Y:S01]  /*0b60*/  IMAD.HI.U32 R14, R7, R13, R6 ;  /* 0x0000000d070e7227 */ /* 0x000fe200078e0006 */
[----:B------:R-:W-:Y:S01]  /*0b70*/  IABS R13, R25 ;  /* 0x00000019000d7213 */ /* 0x000fe20000000000 */
[----:B------:R-:W-:Y:S01]  /*0b80*/  UMOV UR11, 0x7fffffdf ;  /* 0x7fffffdf000b7882 */ /* 0x000fe20000000000 */
[----:B------:R-:W-:Y:S01]  /*0b90*/  UIADD3.64 UR16, UR8, 0x80, URZ ;  /* 0x0000008008107897 */ /* 0x000fe2000fffe03f */
[----:B------:R-:W-:Y:S01]  /*0ba0*/  IMAD.HI.U32 R6, R4, R11, RZ ;  /* 0x0000000b04067227 */ /* 0x000fe200078e00ff */
[----:B------:R-:W-:-:S02]  /*0bb0*/  UIADD3.64 UR10, UR4, -UR10, URZ ;  /* 0x8000000a040a7297 */ /* 0x000fc4000fffe03f */
[----:B------:R-:W-:Y:S01]  /*0bc0*/  UIADD3.64 UR20, UR8, 0x100, URZ ;  /* 0x0000010008147897 */ /* 0x000fe2000fffe03f */
[----:B------:R-:W-:Y:S01]  /*0bd0*/  IMAD.HI.U32 R5, R4, R9, RZ ;  /* 0x0000000904057227 */ /* 0x000fe200078e00ff */
[----:B------:R-:W-:Y:S02]  /*0be0*/  UIADD3.64 UR24, UR8, 0x180, URZ ;  /* 0x0000018008187897 */ /* 0x000fe4000fffe03f */
[----:B------:R-:W-:Y:S01]  /*0bf0*/  UIADD3.64 UR28, UR8, 0x200, URZ ;  /* 0x00000200081c7897 */ /* 0x000fe2000fffe03f */
[----:B------:R-:W-:Y:S01]  /*0c00*/  IMAD.MOV R6, RZ, RZ, -R6 ;  /* 0x000000ffff067224 */ /* 0x000fe200078e0a06 */
[----:B------:R-:W-:Y:S01]  /*0c10*/  UIADD3.64 UR32, UR8, 0x280, URZ ;  /* 0x0000028008207897 */ /* 0x000fe2000fffe03f */
[----:B------:R-:W-:Y:S01]  /*0c20*/  IMAD.MOV R5, RZ, RZ, -R5 ;  /* 0x000000ffff057224 */ /* 0x000fe200078e0a05 */
[----:B------:R-:W-:Y:S01]  /*0c30*/  UIADD3.64 UR36, UR8, 0x300, URZ ;  /* 0x0000030008247897 */ /* 0x000fe2000fffe03f */
[----:B------:R-:W-:Y:S02]  /*0c40*/  IMAD R6, R18, R6, R11 ;  /* 0x0000000612067224 */ /* 0x000fe400078e020b */
[----:B------:R-:W-:-:S03]  /*0c50*/  IMAD.HI.U32 R7, R4, R13, RZ ;  /* 0x0000000d04077227 */ /* 0x000fc600078e00ff */
[----:B------:R-:W-:Y:S01]  /*0c60*/  ISETP.GT.U32.AND P0, PT, R18, R6, PT ;  /* 0x000000061200720c */ /* 0x000fe20003f04070 */
[----:B------:R-:W-:-:S04]  /*0c70*/  IMAD.HI.U32 R11, R4, R17, RZ ;  /* 0x00000011040b7227 */ /* 0x000fc800078e00ff */
[----:B------:R-:W-:Y:S02]  /*0c80*/  IMAD R5, R18, R5, R9 ;  /* 0x0000000512057224 */ /* 0x000fe400078e0209 */
[----:B------:R-:W-:-:S03]  /*0c90*/  IMAD.HI.U32 R9, R4, R15, RZ ;  /* 0x0000000f04097227 */ /* 0x000fc600078e00ff */
[C---:B------:R-:W-:Y:S01]  /*0ca0*/  ISETP.GT.U32.AND P2, PT, R18.reuse, R5, PT ;  /* 0x000000051200720c */ /* 0x040fe20003f44070 */
[----:B------:R-:W-:Y:S02]  /*0cb0*/  IMAD.MOV R7, RZ, RZ, -R7 ;  /* 0x000000ffff077224 */ /* 0x000fe400078e0a07 */
[----:B------:R-:W-:Y:S02]  /*0cc0*/  IMAD.MOV R11, RZ, RZ, -R11 ;  /* 0x000000ffff0b7224 */ /* 0x000fe400078e0a0b */
[----:B------:R-:W-:Y:S02]  /*0cd0*/  IMAD.MOV R9, RZ, RZ, -R9 ;  /* 0x000000ffff097224 */ /* 0x000fe400078e0a09 */
[C---:B------:R-:W-:Y:S02]  /*0ce0*/  IMAD R7, R18.reuse, R7, R13 ;  /* 0x0000000712077224 */ /* 0x040fe400078e020d */
[----:B------:R-:W-:Y:S01]  /*0cf0*/  IMAD R11, R18, R11, R17 ;  /* 0x0000000b120b7224 */ /* 0x000fe200078e0211 */
[----:B------:R-:W-:Y:S01]  /*0d00*/  IABS R17, R24 ;  /* 0x0000001800117213 */ /* 0x000fe20000000000 */
[----:B------:R-:W-:Y:S01]  /*0d10*/  IMAD.HI.U32 R13, R4, R21, RZ ;  /* 0x00000015040d7227 */ /* 0x000fe200078e00ff */
[----:B------:R-:W-:-:S02]  /*0d20*/  ISETP.GT.U32.AND P1, PT, R18, R7, PT ;  /* 0x000000071200720c */ /* 0x000fc40003f24070 */
[C---:B------:R-:W-:Y:S01]  /*0d30*/  ISETP.GT.U32.AND P5, PT, R18.reuse, R11, PT ;  /* 0x0000000b1200720c */ /* 0x040fe20003fa4070 */
[----:B------:R-:W-:Y:S02]  /*0d40*/  IMAD R9, R18, R9, R15 ;  /* 0x0000000912097224 */ /* 0x000fe400078e020f */
[----:B------:R-:W-:Y:S02]  /*0d50*/  IMAD.MOV R15, RZ, RZ, -R13 ;  /* 0x000000ffff0f7224 */ /* 0x000fe400078e0a0d */
[----:B------:R-:W-:Y:S01]  /*0d60*/  IMAD.HI.U32 R12, R4, R19, RZ ;  /* 0x00000013040c7227 */ /* 0x000fe200078e00ff */
[----:B------:R-:W-:-:S03]  /*0d70*/  ISETP.GT.U32.AND P6, PT, R18, R9, PT ;  /* 0x000000091200720c */ /* 0x000fc60003fc4070 */
[----:B------:R-:W-:-:S04]  /*0d80*/  IMAD.HI.U32 R13, R4, R17, RZ ;  /* 0x00000011040d7227 */ /* 0x000fc800078e00ff */
[----:B------:R-:W-:Y:S02]  /*0d90*/  IMAD.MOV R12, RZ, RZ, -R12 ;  /* 0x000000ffff0c7224 */ /* 0x000fe400078e0a0c */
[----:B------:R-:W-:Y:S02]  /*0da0*/  IMAD.MOV R13, RZ, RZ, -R13 ;  /* 0x000000ffff0d7224 */ /* 0x000fe400078e0a0d */
[C---:B------:R-:W-:Y:S02]  /*0db0*/  IMAD R12, R18.reuse, R12, R19 ;  /* 0x0000000c120c7224 */ /* 0x040fe400078e0213 */
[C---:B------:R-:W-:Y:S02]  /*0dc0*/  IMAD R4, R18.reuse, R15, R21 ;  /* 0x0000000f12047224 */ /* 0x040fe400078e0215 */
[C---:B------:R-:W-:Y:S01]  /*0dd0*/  IMAD R13, R18.reuse, R13, R17 ;  /* 0x0000000d120d7224 */ /* 0x040fe200078e0211 */
[----:B------:R-:W-:Y:S01]  /*0de0*/  ISETP.GT.U32.AND P4, PT, R18, R12, PT ;  /* 0x0000000c1200720c */ /* 0x000fe20003f84070 */
[----:B------:R-:W-:Y:S01]  /*0df0*/  IMAD.HI.U32 R15, R14, R16, RZ ;  /* 0x000000100e0f7227 */ /* 0x000fe200078e00ff */
[----:B------:R-:W-:-:S03]  /*0e00*/  ISETP.GT.U32.AND P3, PT, R18, R4, PT ;  /* 0x000000041200720c */ /* 0x000fc60003f64070 */
[----:B------:R-:W-:-:S04]  /*0e10*/  IMAD.HI.U32 R14, R14, R22, RZ ;  /* 0x000000160e0e7227 */ /* 0x000fc800078e00ff */
[----:B------:R-:W-:Y:S01]  /*0e20*/  @!P2 IMAD.IADD R5, R5, 0x1, -R18 ;  /* 0x000000010505a824 */ /* 0x000fe200078e0a12 */
[C---:B------:R-:W-:Y:S01]  /*0e30*/  ISETP.GT.U32.AND P2, PT, R18.reuse, R13, PT ;  /* 0x0000000d1200720c */ /* 0x040fe20003f44070 */
[----:B------:R-:W-:Y:S02]  /*0e40*/  IMAD.MOV R15, RZ, RZ, -R15 ;  /* 0x000000ffff0f7224 */ /* 0x000fe400078e0a0f */
[----:B------:R-:W-:Y:S02]  /*0e50*/  IMAD.MOV R19, RZ, RZ, -R14 ;  /* 0x000000ffff137224 */ /* 0x000fe400078e0a0e */
[----:B------:R-:W-:Y:S01]  /*0e60*/  IMAD R14, R23, R15, R16 ;  /* 0x0000000f170e7224 */ /* 0x000fe200078e0210 */
[----:B------:R-:W-:Y:S01]  /*0e70*/  LOP3.LUT R15, RZ, R2, RZ, 0x33, !PT ;  /* 0x00000002ff0f7212 */ /* 0x000fe200078e33ff */
[--C-:B------:R-:W-:Y:S01]  /*0e80*/  @!P6 IMAD.IADD R9, R9, 0x1, -R18.reuse ;  /* 0x000000010909e824 */ /* 0x100fe200078e0a12 */
[----:B------:R-:W-:Y:S01]  /*0e90*/  ISETP.GT.U32.AND P6, PT, R18, R5, PT ;  /* 0x000000051200720c */ /* 0x000fe20003fc4070 */
[----:B------:R-:W-:Y:S01]  /*0ea0*/  @!P0 IMAD.IADD R6, R6, 0x1, -R18 ;  /* 0x0000000106068824 */ /* 0x000fe200078e0a12 */
[C---:B------:R-:W-:Y:S01]  /*0eb0*/  ISETP.GT.U32.AND P0, PT, R23.reuse, R14, PT ;  /* 0x0000000e1700720c */ /* 0x040fe20003f04070 */
[----:B------:R-:W-:-:S02]  /*0ec0*/  IMAD R16, R23, R19, R22 ;  /* 0x0000001317107224 */ /* 0x000fc400078e0216 */
[--C-:B------:R-:W-:Y:S02]  /*0ed0*/  @!P1 IMAD.IADD R7, R7, 0x1, -R18.reuse ;  /* 0x0000000107079824 */ /* 0x100fe400078e0a12 */
[--C-:B------:R-:W-:Y:S01]  /*0ee0*/  @!P5 IMAD.IADD R11, R11, 0x1, -R18.reuse ;  /* 0x000000010b0bd824 */ /* 0x100fe200078e0a12 */
[----:B------:R-:W-:Y:S01]  /*0ef0*/  ISETP.GT.U32.AND P1, PT, R23, R16, PT ;  /* 0x000000101700720c */ /* 0x000fe20003f24070 */
[--C-:B------:R-:W-:Y:S01]  /*0f00*/  @!P4 IMAD.IADD R12, R12, 0x1, -R18.reuse ;  /* 0x000000010c0cc824 */ /* 0x100fe200078e0a12 */
[----:B------:R-:W-:Y:S01]  /*0f10*/  ISETP.GT.U32.AND P5, PT, R18, R6, PT ;  /* 0x000000061200720c */ /* 0x000fe20003fa4070 */
[--C-:B------:R-:W-:Y:S01]  /*0f20*/  @!P3 IMAD.IADD R4, R4, 0x1, -R18.reuse ;  /* 0x000000010404b824 */ /* 0x100fe200078e0a12 */
[C---:B------:R-:W-:Y:S01]  /*0f30*/  ISETP.GT.U32.AND P4, PT, R18.reuse, R7, PT ;  /* 0x000000071200720c */ /* 0x040fe20003f84070 */
[--C-:B------:R-:W-:Y:S01]  /*0f40*/  @!P2 IMAD.IADD R13, R13, 0x1, -R18.reuse ;  /* 0x000000010d0da824 */ /* 0x100fe200078e0a12 */
[----:B------:R-:W-:Y:S01]  /*0f50*/  ISETP.GT.U32.AND P3, PT, R18, R9, PT ;  /* 0x000000091200720c */ /* 0x000fe20003f64070 */
[----:B------:R-:W-:Y:S01]  /*0f60*/  @!P6 IMAD.IADD R5, R5, 0x1, -R18 ;  /* 0x000000010505e824 */ /* 0x000fe200078e0a12 */
[----:B------:R-:W-:Y:S01]  /*0f70*/  ISETP.GE.AND P2, PT, R0, RZ, PT ;  /* 0x000000ff0000720c */ /* 0x000fe20003f46270 */
[----:B------:R-:W-:Y:S01]  /*0f80*/  @!P0 IMAD.IADD R14, R14, 0x1, -R23 ;  /* 0x000000010e0e8824 */ /* 0x000fe200078e0a17 */
[----:B------:R-:W-:Y:S01]  /*0f90*/  ISETP.GE.AND P0, PT, R10, RZ, PT ;  /* 0x000000ff0a00720c */ /* 0x000fe20003f06270 */
[----:B------:R-:W-:Y:S01]  /*0fa0*/  IMAD.MOV.U32 R0, RZ, RZ, R5 ;  /* 0x000000ffff007224 */ /* 0x000fe200078e0005 */
[----:B------:R-:W-:Y:S01]  /*0fb0*/  SHF.R.S32.HI R5, RZ, 0x1f, R8 ;  /* 0x0000001fff057819 */ /* 0x000fe20000011408 */
[----:B------:R-:W-:Y:S01]  /*0fc0*/  @!P1 IMAD.IADD R16, R16, 0x1, -R23 ;  /* 0x0000000110109824 */ /* 0x000fe200078e0a17 */
[----:B------:R-:W-:Y:S01]  /*0fd0*/  ISETP.GT.U32.AND P1, PT, R18, R11, PT ;  /* 0x0000000b1200720c */ /* 0x000fe20003f24070 */
[--C-:B------:R-:W-:Y:S01]  /*0fe0*/  @!P5 IMAD.IADD R6, R6, 0x1, -R18.reuse ;  /* 0x000000010606d824 */ /* 0x100fe200078e0a12 */
[C---:B------:R-:W-:Y:S01]  /*0ff0*/  ISETP.GT.U32.AND P5, PT, R18.reuse, R12, PT ;  /* 0x0000000c1200720c */ /* 0x040fe20003fa4070 */
[--C-:B------:R-:W-:Y:S01]  /*1000*/  @!P4 IMAD.IADD R7, R7, 0x1, -R18.reuse ;  /* 0x000000010707c824 */ /* 0x100fe200078e0a12 */
[C---:B------:R-:W-:Y:S01]  /*1010*/  ISETP.GT.U32.AND P4, PT, R18.reuse, R4, PT ;  /* 0x000000041200720c */ /* 0x040fe20003f84070 */
[----:B------:R-:W-:Y:S01]  /*1020*/  @!P3 IMAD.IADD R9, R9, 0x1, -R18 ;  /* 0x000000010909b824 */ /* 0x000fe200078e0a12 */
[----:B------:R-:W-:Y:S01]  /*1030*/  ISETP.GT.U32.AND P3, PT, R18, R13, PT ;  /* 0x0000000d1200720c */ /* 0x000fe20003f64070 */
[----:B------:R-:W-:Y:S01]  /*1040*/  @!P2 IMAD.MOV R0, RZ, RZ, -R0 ;  /* 0x000000ffff00a224 */ /* 0x000fe200078e0a00 */
[----:B------:R-:W-:Y:S01]  /*1050*/  ISETP.GT.U32.AND P2, PT, R23, R14, PT ;  /* 0x0000000e1700720c */ /* 0x000fe20003f44070 */
[----:B------:R-:W-:Y:S01]  /*1060*/  @!P0 IMAD.MOV R6, RZ, RZ, -R6 ;  /* 0x000000ffff068224 */ /* 0x000fe200078e0a06 */
[----:B------:R-:W-:-:S02]  /*1070*/  LEA.HI R5, R5, R8, RZ, 0x5 ;  /* 0x0000000805057211 */ /* 0x000fc400078f28ff */
[----:B------:R-:W-:Y:S01]  /*1080*/  ISETP.GT.U32.AND P0, PT, R23, R16, PT ;  /* 0x000000101700720c */ /* 0x000fe20003f04070 */
[----:B------:R-:W0:Y:S01]  /*1090*/  LDC R8, c[0x0][0x240] ;  /* 0x00009000ff087b82 */ /* 0x000e220000000800 */
[--C-:B------:R-:W-:Y:S01]  /*10a0*/  @!P1 IMAD.IADD R11, R11, 0x1, -R18.reuse ;  /* 0x000000010b0b9824 */ /* 0x100fe200078e0a12 */
[----:B------:R-:W-:Y:S01]  /*10b0*/  ISETP.GE.AND P1, PT, R25, RZ, PT ;  /* 0x000000ff1900720c */ /* 0x000fe20003f26270 */
[--C-:B------:R-:W-:Y:S01]  /*10c0*/  @!P5 IMAD.IADD R12, R12, 0x1, -R18.reuse ;  /* 0x000000010c0cd824 */ /* 0x100fe200078e0a12 */
[----:B------:R-:W-:Y:S01]  /*10d0*/  ISETP.GE.AND P5, PT, R26, RZ, PT ;  /* 0x000000ff1a00720c */ /* 0x000fe20003fa6270 */
[--C-:B------:R-:W-:Y:S01]  /*10e0*/  @!P4 IMAD.IADD R4, R4, 0x1, -R18.reuse ;  /* 0x000000010404c824 */ /* 0x100fe200078e0a12 */
[----:B------:R-:W-:Y:S01]  /*10f0*/  ISETP.GE.AND P4, PT, R27, RZ, PT ;  /* 0x000000ff1b00720c */ /* 0x000fe20003f86270 */
[----:B------:R-:W-:Y:S01]  /*1100*/  @!P3 IMAD.IADD R13, R13, 0x1, -R18 ;  /* 0x000000010d0db824 */ /* 0x000fe200078e0a12 */
[----:B------:R-:W-:Y:S01]  /*1110*/  ISETP.GE.AND P3, PT, R28, RZ, PT ;  /* 0x000000ff1c00720c */ /* 0x000fe20003f66270 */
[--C-:B------:R-:W-:Y:S01]  /*1120*/  @!P2 IMAD.IADD R14, R14, 0x1, -R23.reuse ;  /* 0x000000010e0ea824 */ /* 0x100fe200078e0a17 */
[----:B------:R-:W-:Y:S01]  /*1130*/  ISETP.GE.AND P2, PT, R29, RZ, PT ;  /* 0x000000ff1d00720c */ /* 0x000fe20003f46270 */
[----:B------:R-:W1:Y:S01]  /*1140*/  LDC.64 R18, c[0x0][0x218] ;  /* 0x00008600ff127b82 */ /* 0x000e620000000a00 */
[----:B------:R-:W-:Y:S01]  /*1150*/  ISETP.GE.AND P6, PT, R24, RZ, PT ;  /* 0x000000ff1800720c */ /* 0x000fe20003fc6270 */
[----:B------:R-:W-:Y:S01]  /*1160*/  @!P0 IMAD.IADD R16, R16, 0x1, -R23 ;  /* 0x0000000110108824 */ /* 0x000fe200078e0a17 */
[----:B------:R-:W-:Y:S01]  /*1170*/  ISETP.NE.AND P0, PT, R3, RZ, PT ;  /* 0x000000ff0300720c */ /* 0x000fe20003f05270 */
[----:B------:R-:W-:Y:S01]  /*1180*/  @!P1 IMAD.MOV R7, RZ, RZ, -R7 ;  /* 0x000000ffff079224 */ /* 0x000fe200078e0a07 */
[----:B------:R-:W-:Y:S01]  /*1190*/  LOP3.LUT R3, RZ, R3, RZ, 0x33, !PT ;  /* 0x00000003ff037212 */ /* 0x000fe200078e33ff */
[----:B------:R-:W-:Y:S01]  /*11a0*/  @!P5 IMAD.MOV R9, RZ, RZ, -R9 ;  /* 0x000000ffff09d224 */ /* 0x000fe200078e0a09 */
[----:B------:R-:W-:Y:S01]  /*11b0*/  ISETP.GE.AND P1, PT, R93, RZ, PT ;  /* 0x000000ff5d00720c */ /* 0x000fe20003f26270 */
[----:B------:R-:W-:Y:S01]  /*11c0*/  @!P4 IMAD.MOV R11, RZ, RZ, -R11 ;  /* 0x000000ffff0bc224 */ /* 0x000fe200078e0a0b */
[C---:B------:R-:W-:Y:S01]  /*11d0*/  SEL R0, R3.reuse, R0, !P0 ;  /* 0x0000000003007207 */ /* 0x040fe20004000000 */
[----:B------:R-:W-:Y:S01]  /*11e0*/  @!P3 IMAD.MOV R12, RZ, RZ, -R12 ;  /* 0x000000ffff0cb224 */ /* 0x000fe200078e0a0c */
[C---:B------:R-:W-:Y:S01]  /*11f0*/  SEL R6, R3.reuse, R6, !P0 ;  /* 0x0000000603067207 */ /* 0x040fe20004000000 */
[----:B------:R-:W-:Y:S01]  /*1200*/  @!P2 IMAD.MOV R4, RZ, RZ, -R4 ;  /* 0x000000ffff04a224 */ /* 0x000fe200078e0a04 */
[C---:B------:R-:W-:Y:S01]  /*1210*/  SEL R7, R3.reuse, R7, !P0 ;  /* 0x0000000703077207 */ /* 0x040fe20004000000 */
[----:B------:R-:W-:Y:S01]  /*1220*/  @!P6 IMAD.MOV R13, RZ, RZ, -R13 ;  /* 0x000000ffff0de224 */ /* 0x000fe200078e0a0d */
[C---:B------:R-:W-:Y:S01]  /*1230*/  SEL R9, R3.reuse, R9, !P0 ;  /* 0x0000000903097207 */ /* 0x040fe20004000000 */
[----:B0-----:R-:W-:Y:S01]  /*1240*/  IMAD R0, R0, R8, RZ ;  /* 0x0000000800007224 */ /* 0x001fe200078e02ff */
[C---:B------:R-:W-:Y:S01]  /*1250*/  SEL R11, R3.reuse, R11, !P0 ;  /* 0x0000000b030b7207 */ /* 0x040fe20004000000 */
[----:B------:R-:W0:Y:S01]  /*1260*/  LDC R93, c[0x0][0x238] ;  /* 0x00008e00ff5d7b82 */ /* 0x000e220000000800 */
[C---:B------:R-:W-:Y:S01]  /*1270*/  SEL R12, R3.reuse, R12, !P0 ;  /* 0x0000000c030c7207 */ /* 0x040fe20004000000 */
[----:B------:R-:W-:Y:S01]  /*1280*/  @!P1 IMAD.MOV R14, RZ, RZ, -R14 ;  /* 0x000000ffff0e9224 */ /* 0x000fe200078e0a0e */
[C---:B------:R-:W-:Y:S01]  /*1290*/  SEL R4, R3.reuse, R4, !P0 ;  /* 0x0000000403047207 */ /* 0x040fe20004000000 */
[-C--:B------:R-:W-:Y:S01]  /*12a0*/  IMAD R6, R6, R8.reuse, RZ ;  /* 0x0000000806067224 */ /* 0x080fe200078e02ff */
[----:B------:R-:W-:Y:S01]  /*12b0*/  SEL R3, R3, R13, !P0 ;  /* 0x0000000d03037207 */ /* 0x000fe20004000000 */
[-C--:B------:R-:W-:Y:S01]  /*12c0*/  IMAD R7, R7, R8.reuse, RZ ;  /* 0x0000000807077224 */ /* 0x080fe200078e02ff */
[----:B------:R-:W-:Y:S01]  /*12d0*/  ISETP.GE.AND P5, PT, R92, RZ, PT ;  /* 0x000000ff5c00720c */ /* 0x000fe20003fa6270 */
[----:B------:R-:W-:Y:S01]  /*12e0*/  IMAD R9, R9, R8, RZ ;  /* 0x0000000809097224 */ /* 0x000fe200078e02ff */
[----:B-1----:R-:W-:Y:S01]  /*12f0*/  LEA R10, P6, R0, R18, 0x1 ;  /* 0x00000012000a7211 */ /* 0x002fe200078c08ff */
[-C--:B------:R-:W-:Y:S01]  /*1300*/  IMAD R3, R3, R8.reuse, RZ ;  /* 0x0000000803037224 */ /* 0x080fe200078e02ff */
[----:B------:R-:W-:Y:S01]  /*1310*/  ISETP.NE.AND P4, PT, R2, RZ, PT ;  /* 0x000000ff0200720c */ /* 0x000fe20003f85270 */
[-C--:B------:R-:W-:Y:S01]  /*1320*/  IMAD R11, R11, R8.reuse, RZ ;  /* 0x000000080b0b7224 */ /* 0x080fe200078e02ff */
[-C--:B------:R-:W-:Y:S01]  /*1330*/  LEA.HI.X.SX32 R0, R0, R19.reuse, 0x1, P6 ;  /* 0x0000001300007211 */ /* 0x080fe200030f0eff */
[----:B------:R-:W-:Y:S01]  /*1340*/  IMAD R12, R12, R8, RZ ;  /* 0x000000080c0c7224 */ /* 0x000fe200078e02ff */
[----:B------:R-:W-:Y:S01]  /*1350*/  LEA R221, P6, R3, R18, 0x1 ;  /* 0x0000001203dd7211 */ /* 0x000fe200078c08ff */
[----:B------:R-:W-:Y:S01]  /*1360*/  IMAD R4, R4, R8, RZ ;  /* 0x0000000804047224 */ /* 0x000fe200078e02ff */
[----:B------:R-:W-:Y:S01]  /*1370*/  SEL R14, R15, R14, !P4 ;  /* 0x0000000e0f0e7207 */ /* 0x000fe20006000000 */
[----:B------:R-:W-:Y:S01]  /*1380*/  STL [R1+0x38], R10 ;  /* 0x0000380a01007387 */ /* 0x000fe20000100800 */
[----:B------:R-:W-:Y:S01]  /*1390*/  LEA.HI.X.SX32 R220, R3, R19, 0x1, P6 ;  /* 0x0000001303dc7211 */ /* 0x000fe200030f0eff */
[----:B------:R-:W-:Y:S01]  /*13a0*/  @!P5 IMAD.MOV R16, RZ, RZ, -R16 ;  /* 0x000000ffff10d224 */ /* 0x000fe200078e0a10 */
[----:B------:R-:W1:Y:S01]  /*13b0*/  LDC R3, c[0x0][0x23c] ;  /* 0x00008f00ff037b82 */ /* 0x000e620000000800 */
[-C--:B------:R-:W-:Y:S01]  /*13c0*/  LEA R8, P5, R6, R18.reuse, 0x1 ;  /* 0x0000001206087211 */ /* 0x080fe200078a08ff */
[----:B------:R-:W-:Y:S01]  /*13d0*/  IMAD R14, R14, UR6, RZ ;  /* 0x000000060e0e7c24 */ /* 0x000fe2000f8e02ff */
[----:B------:R-:W-:Y:S01]  /*13e0*/  LEA R252, P3, R9, R18, 0x1 ;  /* 0x0000001209fc7211 */ /* 0x000fe200078608ff */
[----:B0-----:R-:W-:Y:S01]  /*13f0*/  IMAD R213, R93, 0x1f, RZ ;  /* 0x0000001f5dd57824 */ /* 0x001fe200078e02ff */
[----:B------:R-:W-:Y:S01]  /*1400*/  SEL R15, R15, R16, !P4 ;  /* 0x000000100f0f7207 */ /* 0x000fe20006000000 */
[----:B------:R-:W-:Y:S01]  /*1410*/  STL [R1+0x30], R8 ;  /* 0x0000300801007387 */ /* 0x000fe20000100800 */
[-C--:B------:R-:W-:Y:S01]  /*1420*/  LEA R2, P4, R7, R18.reuse, 0x1 ;  /* 0x0000001207027211 */ /* 0x080fe200078808ff */
[----:B------:R-:W-:Y:S01]  /*1430*/  IMAD.WIDE R22, R14, 0x2, RZ ;  /* 0x000000020e167825 */ /* 0x000fe200078e02ff */
[----:B------:R-:W-:-:S02]  /*1440*/  LEA R231, P2, R11, R18, 0x1 ;  /* 0x000000120be77211 */ /* 0x000fc400078408ff */
[----:B------:R-:W-:Y:S02]  /*1450*/  CS2R R24, SRZ ;  /* 0x0000000000187805 */ /* 0x000fe4000001ff00 */
[-C--:B------:R-:W-:Y:S01]  /*1460*/  LEA R227, P1, R12, R18.reuse, 0x1 ;  /* 0x000000120ce37211 */ /* 0x080fe200078208ff */
[----:B------:R0:W-:Y:S01]  /*1470*/  STL [R1+0xc], R2 ;  /* 0x00000c0201007387 */ /* 0x0001e20000100800 */
[----:B------:R-:W-:Y:S01]  /*1480*/  IMAD R15, R15, UR6, RZ ;  /* 0x000000060f0f7c24 */ /* 0x000fe2000f8e02ff */
[----:B------:R-:W-:Y:S01]  /*1490*/  LEA R223, P0, R4, R18, 0x1 ;  /* 0x0000001204df7211 */ /* 0x000fe200078008ff */
[----:B------:R-:W-:Y:S01]  /*14a0*/  IMAD R209, R93, 0x1e, RZ ;  /* 0x0000001e5dd17824 */ /* 0x000fe200078e02ff */
[----:B------:R2:W-:Y:S01]  /*14b0*/  STL [R1+0x34], R0 ;  /* 0x0000340001007387 */ /* 0x0005e20000100800 */
[----:B------:R-:W-:Y:S01]  /*14c0*/  IMAD.WIDE R88, R15, 0x2, RZ ;  /* 0x000000020f587825 */ /* 0x000fe200078e02ff */
[----:B------:R-:W-:Y:S02]  /*14d0*/  LEA.HI.X.SX32 R249, R9, R19, 0x1, P3 ;  /* 0x0000001309f97211 */ /* 0x000fe400018f0eff */
[----:B------:R-:W-:-:S02]  /*14e0*/  CS2R R26, SRZ ;  /* 0x00000000001a7805 */ /* 0x000fc4000001ff00 */
[-C--:B------:R-:W-:Y:S01]  /*14f0*/  LEA.HI.X.SX32 R229, R11, R19.reuse, 0x1, P2 ;  /* 0x000000130be57211 */ /* 0x080fe200010f0eff */
[C---:B------:R-:W-:Y:S01]  /*1500*/  IMAD R205, R93.reuse, 0x1d, RZ ;  /* 0x0000001d5dcd7824 */ /* 0x040fe200078e02ff */
[-C--:B0-----:R-:W-:Y:S01]  /*1510*/  LEA.HI.X.SX32 R2, R6, R19.reuse, 0x1, P5 ;  /* 0x0000001306027211 */ /* 0x081fe200028f0eff */
[C---:B------:R-:W-:Y:S01]  /*1520*/  IMAD R201, R93.reuse, 0x1c, RZ ;  /* 0x0000001c5dc97824 */ /* 0x040fe200078e02ff */
[-C--:B------:R-:W-:Y:S01]  /*1530*/  LEA.HI.X.SX32 R225, R12, R19.reuse, 0x1, P1 ;  /* 0x000000130ce17211 */ /* 0x080fe200008f0eff */
[----:B------:R-:W-:Y:S01]  /*1540*/  IMAD R197, R93, 0x1b, RZ ;  /* 0x0000001b5dc57824 */ /* 0x000fe200078e02ff */
[-C--:B--2---:R-:W-:Y:S01]  /*1550*/  LEA.HI.X.SX32 R0, R7, R19.reuse, 0x1, P4 ;  /* 0x0000001307007211 */ /* 0x084fe200020f0eff */
[----:B------:R-:W-:Y:S01]  /*1560*/  STL [R1+0x2c], R2 ;  /* 0x00002c0201007387 */ /* 0x000fe20000100800 */
[C---:B------:R-:W-:Y:S01]  /*1570*/  IMAD R193, R93.reuse, 0x1a, RZ ;  /* 0x0000001a5dc17824 */ /* 0x040fe200078e02ff */
[----:B------:R-:W-:Y:S01]  /*1580*/  LEA.HI.X.SX32 R222, R4, R19, 0x1, P0 ;  /* 0x0000001304de7211 */ /* 0x000fe200000f0eff */
[C---:B------:R-:W-:Y:S01]  /*1590*/  IMAD R189, R93.reuse, 0x19, RZ ;  /* 0x000000195dbd7824 */ /* 0x040fe200078e02ff */
[----:B------:R0:W-:Y:S01]  /*15a0*/  STL [R1+0x8], R0 ;  /* 0x0000080001007387 */ /* 0x0001e20000100800 */
[C---:B------:R-:W-:Y:S01]  /*15b0*/  IMAD R185, R93.reuse, 0x18, RZ ;  /* 0x000000185db97824 */ /* 0x040fe200078e02ff */
[----:B------:R-:W-:Y:S01]  /*15c0*/  CS2R R28, SRZ ;  /* 0x00000000001c7805 */ /* 0x000fe2000001ff00 */
[C---:B------:R-:W-:Y:S01]  /*15d0*/  IMAD R181, R93.reuse, 0x17, RZ ;  /* 0x000000175db57824 */ /* 0x040fe200078e02ff */
[----:B------:R-:W-:Y:S01]  /*15e0*/  UMOV UR6, UR4 ;  /* 0x0000000400067c82 */ /* 0x000fe20008000000 */
[----:B------:R-:W-:-:S02]  /*15f0*/  IMAD R177, R93, 0x16, RZ ;  /* 0x000000165db17824 */ /* 0x000fc400078e02ff */
[C---:B------:R-:W-:Y:S02]  /*1600*/  IMAD R173, R93.reuse, 0x15, RZ ;  /* 0x000000155dad7824 */ /* 0x040fe400078e02ff */
[C---:B------:R-:W-:Y:S01]  /*1610*/  IMAD R169, R93.reuse, 0x14, RZ ;  /* 0x000000145da97824 */ /* 0x040fe200078e02ff */
[----:B0-----:R-:W-:Y:S01]  /*1620*/  LOP3.LUT R0, R20, 0x1f, RZ, 0xc0, !PT ;  /* 0x0000001f14007812 */ /* 0x001fe200078ec0ff */
[C---:B------:R-:W-:Y:S02]  /*1630*/  IMAD R165, R93.reuse, 0x13, RZ ;  /* 0x000000135da57824 */ /* 0x040fe400078e02ff */
[C---:B------:R-:W-:Y:S02]  /*1640*/  IMAD R161, R93.reuse, 0x12, RZ ;  /* 0x000000125da17824 */ /* 0x040fe400078e02ff */
[C---:B------:R-:W-:Y:S02]  /*1650*/  IMAD R157, R93.reuse, 0x11, RZ ;  /* 0x000000115d9d7824 */ /* 0x040fe400078e02ff */
[----:B------:R-:W-:-:S02]  /*1660*/  IMAD.SHL.U32 R153, R93, 0x10, RZ ;  /* 0x000000105d997824 */ /* 0x000fc400078e00ff */
[C---:B------:R-:W-:Y:S02]  /*1670*/  IMAD R149, R93.reuse, 0xf, RZ ;  /* 0x0000000f5d957824 */ /* 0x040fe400078e02ff */
[C---:B------:R-:W-:Y:S02]  /*1680*/  IMAD R145, R93.reuse, 0xe, RZ ;  /* 0x0000000e5d917824 */ /* 0x040fe400078e02ff */
[C---:B------:R-:W-:Y:S02]  /*1690*/  IMAD R141, R93.reuse, 0xd, RZ ;  /* 0x0000000d5d8d7824 */ /* 0x040fe400078e02ff */
[C---:B------:R-:W-:Y:S02]  /*16a0*/  IMAD R137, R93.reuse, 0xc, RZ ;  /* 0x0000000c5d897824 */ /* 0x040fe400078e02ff */
[C---:B------:R-:W-:Y:S02]  /*16b0*/  IMAD R133, R93.reuse, 0xb, RZ ;  /* 0x0000000b5d857824 */ /* 0x040fe400078e02ff */
[----:B------:R-:W-:-:S02]  /*16c0*/  IMAD R129, R93, 0xa, RZ ;  /* 0x0000000a5d817824 */ /* 0x000fc400078e02ff */
[C---:B------:R-:W-:Y:S02]  /*16d0*/  IMAD R125, R93.reuse, 0x9, RZ ;  /* 0x000000095d7d7824 */ /* 0x040fe400078e02ff */
[C---:B------:R-:W-:Y:S02]  /*16e0*/  IMAD.SHL.U32 R121, R93.reuse, 0x8, RZ ;  /* 0x000000085d797824 */ /* 0x040fe400078e00ff */
[C---:B------:R-:W-:Y:S02]  /*16f0*/  IMAD R117, R93.reuse, 0x7, RZ ;  /* 0x000000075d757824 */ /* 0x040fe400078e02ff */
[C---:B------:R-:W-:Y:S02]  /*1700*/  IMAD R113, R93.reuse, 0x6, RZ ;  /* 0x000000065d717824 */ /* 0x040fe400078e02ff */
[C---:B------:R-:W-:Y:S02]  /*1710*/  IMAD R109, R93.reuse, 0x5, RZ ;  /* 0x000000055d6d7824 */ /* 0x040fe400078e02ff */
[----:B------:R-:W-:-:S02]  /*1720*/  IMAD.SHL.U32 R105, R93, 0x4, RZ ;  /* 0x000000045d697824 */ /* 0x000fc400078e00ff */
[C---:B------:R-:W-:Y:S02]  /*1730*/  IMAD R101, R93.reuse, 0x3, RZ ;  /* 0x000000035d657824 */ /* 0x040fe400078e02ff */
[----:B------:R-:W-:Y:S02]  /*1740*/  IMAD.SHL.U32 R97, R93, 0x2, RZ ;  /* 0x000000025d617824 */ /* 0x000fe400078e00ff */
[----:B-1----:R-:W-:Y:S01]  /*1750*/  IMAD R0, R0, R3, RZ ;  /* 0x0000000300007224 */ /* 0x002fe200078e02ff */
[----:B------:R-:W-:Y:S01]  /*1760*/  SHF.R.S32.HI R3, RZ, 0x5, R5 ;  /* 0x00000005ff037819 */ /* 0x000fe20000011405 */
[----:B------:R-:W-:-:S04]  /*1770*/  IMAD.WIDE R214, R213, 0x2, R22 ;  /* 0x00000002d5d67825 */ /* 0x000fc800078e0216 */
        /* <DEDUP_REMOVED lines=61> */
[----:B------:R-:W-:Y:S01]  /*1b50*/  IMAD.U32 R2, RZ, RZ, UR7 ;  /* 0x00000007ff027e24 */ /* 0x000fe2000f8e00ff */
[----:B------:R-:W-:-:S06]  /*1b60*/  UMOV UR7, 0x80000020 ;  /* 0x8000002000077882 */ /* 0x000fcc0000000000 */
.L_x_1:
[----:B------:R-:W-:Y:S01]  /*1b70*/  ISETP.GT.AND P2, PT, R2, RZ, PT ;  /* 0x000000ff0200720c */ /* 0x000fe20003f44270 */
[----:B------:R-:W-:Y:S01]  /*1b80*/  STL [R1+0x3c], R3 ;  /* 0x00003c0301007387 */ /* 0x000fe20000100800 */
[-C--:B-----5:R-:W-:Y:S02]  /*1b90*/  IADD3 R10, P1, R88, R90.reuse, RZ ;  /* 0x0000005a580a7210 */ /* 0x0a0fe40007f3e0ff */
[-C--:B------:R-:W-:Y:S01]  /*1ba0*/  IADD3 R8, P0, R22, R90.reuse, RZ ;  /* 0x0000005a16087210 */ /* 0x080fe20007f1e0ff */
[----:B------:R-:W-:Y:S01]  /*1bb0*/  STL [R1+0x44], R88 ;  /* 0x0000445801007387 */ /* 0x000fe20000100800 */
[----:B------:R-:W-:Y:S01]  /*1bc0*/  ISETP.GT.AND P3, PT, R2, 0x1, PT ;  /* 0x000000010200780c */ /* 0x000fe20003f64270 */
[--C-:B------:R-:W-:Y:S01]  /*1bd0*/  IMAD.X R11, R89, 0x1, R91.reuse, P1 ;  /* 0x00000001590b7824 */ /* 0x100fe200008e065b */
[-C--:B------:R-:W-:Y:S01]  /*1be0*/  IADD3 R6, P1, R92, R90.reuse, RZ ;  /* 0x0000005a5c067210 */ /* 0x080fe20007f3e0ff */
[--C-:B------:R-:W-:Y:S01]  /*1bf0*/  IMAD.X R9, R23, 0x1, R91.reuse, P0 ;  /* 0x0000000117097824 */ /* 0x100fe200000e065b */
[----:B------:R-:W-:Y:S01]  /*1c00*/  PRMT R224, RZ, 0x7610, R224 ;  /* 0x00007610ffe07816 */ /* 0x000fe200000000e0 */
[----:B------:R-:W-:Y:S01]  /*1c10*/  STL [R1+0x40], R89 ;  /* 0x0000405901007387 */ /* 0x000fe20000100800 */
[----:B------:R-:W-:Y:S01]  /*1c20*/  PRMT R226, RZ, 0x7610, R226 ;  /* 0x00007610ffe27816 */ /* 0x000fe200000000e2 */
[----:B------:R-:W-:Y:S01]  /*1c30*/  IMAD.X R7, R93, 0x1, R91, P1 ;  /* 0x000000015d077824 */ /* 0x000fe200008e065b */
[----:B------:R-:W-:Y:S01]  /*1c40*/  PRMT R13, RZ, 0x7610, R13 ;  /* 0x00007610ff0d7816 */ /* 0x000fe2000000000d */
[----:B------:R-:W-:Y:S01]  /*1c50*/  STL [R1+0x4c], R22 ;  /* 0x00004c1601007387 */ /* 0x000fe20000100800 */
[----:B------:R-:W-:-:S03]  /*1c60*/  IADD3 R4, P0, R94, R90, RZ ;  /* 0x0000005a5e047210 */ /* 0x000fc60007f1e0ff */
[----:B------:R0:W2:Y:S04]  /*1c70*/  @P2 LDG.E.U16 R224, desc[UR14][R10.64] ;  /* 0x0000000e0ae02981 */ /* 0x0000a8000c1e1500 */
[----:B------:R-:W3:Y:S01]  /*1c80*/  @P2 LDG.E.U16 R226, desc[UR14][R8.64] ;  /* 0x0000000e08e22981 */ /* 0x000ee2000c1e1500 */
[----:B------:R-:W-:-:S03]  /*1c90*/  ISETP.GT.AND P2, PT, R2, 0x2, PT ;  /* 0x000000020200780c */ /* 0x000fc60003f44270 */
[----:B------:R1:W4:Y:S01]  /*1ca0*/  @P3 LDG.E.U16 R13, desc[UR14][R6.64] ;  /* 0x0000000e060d3981 */ /* 0x000322000c1e1500 */
[----:B------:R-:W-:Y:S01]  /*1cb0*/  PRMT R12, RZ, 0x7610, R12 ;  /* 0x00007610ff0c7816 */ /* 0x000fe2000000000c */
[----:B------:R-:W-:Y:S01]  /*1cc0*/  IMAD.X R5, R95, 0x1, R91, P0 ;  /* 0x000000015f057824 */ /* 0x000fe200000e065b */
[----:B0-----:R-:W-:Y:S01]  /*1cd0*/  PRMT R11, RZ, 0x7610, R11 ;  /* 0x00007610ff0b7816 */ /* 0x001fe2000000000b */
[----:B------:R-:W-:Y:S04]  /*1ce0*/  STL [R1+0x48], R23 ;  /* 0x0000481701007387 */ /* 0x000fe80000100800 */
[----:B------:R0:W2:Y:S01]  /*1cf0*/  @P3 LDG.E.U16 R12, desc[UR14][R4.64] ;  /* 0x0000000e040c3981 */ /* 0x0000a2000c1e1500 */
[----:B-1----:R-:W-:Y:S02]  /*1d00*/  IADD3 R6, P1, R96, R90, RZ ;  /* 0x0000005a60067210 */ /* 0x002fe40007f3e0ff */
[----:B------:R-:W-:-:S03]  /*1d10*/  ISETP.GT.AND P3, PT, R2, 0x3, PT ;  /* 0x000000030200780c */ /* 0x000fc60003f64270 */
[----:B------:R-:W-:Y:S01]  /*1d20*/  IMAD.X R7, R97, 0x1, R91, P1 ;  /* 0x0000000161077824 */ /* 0x000fe200008e065b */
[----:B0-----:R-:W-:-:S04]  /*1d30*/  IADD3 R4, P0, R98, R90, RZ ;  /* 0x0000005a62047210 */ /* 0x001fc80007f1e0ff */
[----:B------:R0:W3:Y:S01]  /*1d40*/  @P2 LDG.E.U16 R11, desc[UR14][R6.64] ;  /* 0x0000000e060b2981 */ /* 0x0000e2000c1e1500 */
[----:B------:R-:W-:Y:S01]  /*1d50*/  PRMT R10, RZ, 0x7610, R10 ;  /* 0x00007610ff0a7816 */ /* 0x000fe2000000000a */
[----:B------:R-:W-:Y:S02]  /*1d60*/  IMAD.X R5, R99, 0x1, R91, P0 ;  /* 0x0000000163057824 */ /* 0x000fe400000e065b */
[----:B------:R-:W-:Y:S01]  /*1d70*/  STL [R1+0x54], R92 ;  /* 0x0000545c01007387 */ /* 0x000fe20000100800 */
[----:B------:R-:W-:Y:S02]  /*1d80*/  PRMT R9, RZ, 0x7610, R9 ;  /* 0x00007610ff097816 */ /* 0x000fe40000000009 */
[----:B0-----:R-:W-:Y:S01]  /*1d90*/  IADD3 R6, P1, R100, R90, RZ ;  /* 0x0000005a64067210 */ /* 0x001fe20007f3e0ff */
[----:B------:R-:W-:Y:S04]  /*1da0*/  STL [R1+0x50], R93 ;  /* 0x0000505d01007387 */ /* 0x000fe80000100800 */
[----:B------:R-:W-:Y:S01]  /*1db0*/  STL [R1+0x5c], R94 ;  /* 0x00005c5e01007387 */ /* 0x000fe20000100800 */
[----:B------:R-:W-:-:S03]  /*1dc0*/  IMAD.X R7, R101, 0x1, R91, P1 ;  /* 0x0000000165077824 */ /* 0x000fc600008e065b */
[----:B------:R-:W-:Y:S04]  /*1dd0*/  STL [R1+0x58], R95 ;  /* 0x0000585f01007387 */ /* 0x000fe80000100800 */
[----:B------:R-:W-:Y:S04]  /*1de0*/  STL [R1+0x64], R96 ;  /* 0x0000646001007387 */ /* 0x000fe80000100800 */
[----:B------:R0:W3:Y:S01]  /*1df0*/  @P2 LDG.E.U16 R10, desc[UR14][R4.64] ;  /* 0x0000000e040a2981 */ /* 0x0000e2000c1e1500 */
[----:B------:R-:W-:-:S03]  /*1e00*/  ISETP.GT.AND P2, PT, R2, 0x4, PT ;  /* 0x000000040200780c */ /* 0x000fc60003f44270 */
[----:B------:R-:W-:Y:S04]  /*1e10*/  STL [R1+0x60], R97 ;  /* 0x0000606101007387 */ /* 0x000fe80000100800 */
[----:B------:R-:W-:Y:S01]  /*1e20*/  STL [R1+0x6c], R98 ;  /* 0x00006c6201007387 */ /* 0x000fe20000100800 */
[----:B0-----:R-:W-:-:S03]  /*1e30*/  IADD3 R4, P0, R102, R90, RZ ;  /* 0x0000005a66047210 */ /* 0x001fc60007f1e0ff */
[----:B------:R-:W-:Y:S04]  /*1e40*/  STL [R1+0x68], R99 ;  /* 0x0000686301007387 */ /* 0x000fe80000100800 */
[----:B------:R0:W3:Y:S01]  /*1e50*/  @P3 LDG.E.U16 R9, desc[UR14][R6.64] ;  /* 0x0000000e06093981 */ /* 0x0000e2000c1e1500 */
[----:B------:R-:W-:-:S03]  /*1e60*/  IMAD.X R5, R103, 0x1, R91, P0 ;  /* 0x0000000167057824 */ /* 0x000fc600000e065b */
[----:B------:R-:W-:Y:S04]  /*1e70*/  STL [R1+0x74], R100 ;  /* 0x0000746401007387 */ /* 0x000fe80000100800 */
[----:B------:R-:W-:Y:S01]  /*1e80*/  STL [R1+0x70], R101 ;  /* 0x0000706501007387 */ /* 0x000fe20000100800 */
[----:B0-----:R-:W-:-:S03]  /*1e90*/  IADD3 R6, P1, R104, R90, RZ ;  /* 0x0000005a68067210 */ /* 0x001fc60007f3e0ff */
[----:B------:R-:W-:Y:S04]  /*1ea0*/  STL [R1+0x7c], R102 ;  /* 0x00007c6601007387 */ /* 0x000fe80000100800 */
[----:B------:R0:W-:Y:S01]  /*1eb0*/  STL [R1+0x78], R103 ;  /* 0x0000786701007387 */ /* 0x0001e20000100800 */
[----:B------:R-:W-:Y:S01]  /*1ec0*/  IMAD.X R7, R105, 0x1, R91, P1 ;  /* 0x0000000169077824 */ /* 0x000fe200008e065b */
[----:B------:R-:W-:-:S06]  /*1ed0*/  PRMT R8, RZ, 0x7610, R8 ;  /* 0x00007610ff087816 */ /* 0x000fcc0000000008 */
[----:B------:R1:W3:Y:S01]  /*1ee0*/  @P3 LDG.E.U16 R8, desc[UR14][R4.64] ;  /* 0x0000000e04083981 */ /* 0x0002e2000c1e1500 */
[----:B0-----:R-:W-:-:S06]  /*1ef0*/  PRMT R103, RZ, 0x7610, R103 ;  /* 0x00007610ff677816 */ /* 0x001fcc0000000067 */
[----:B------:R0:W3:Y:S01]  /*1f00*/  @P2 LDG.E.U16 R103, desc[UR14][R6.64] ;  /* 0x0000000e06672981 */ /* 0x0000e2000c1e1500 */
[----:B-1----:R-:W-:Y:S02]  /*1f10*/  IADD3 R4, P0, R106, R90, RZ ;  /* 0x0000005a6a047210 */ /* 0x002fe40007f1e0ff */
[----:B------:R-:W-:-:S03]  /*1f20*/  PRMT R100, RZ, 0x7610, R100 ;  /* 0x00007610ff647816 */ /* 0x000fc60000000064 */
[----:B------:R-:W-:-:S05]  /*1f30*/  IMAD.X R5, R107, 0x1, R91, P0 ;  /* 0x000000016b057824 */ /* 0x000fca00000e065b */
[----:B------:R1:W3:Y:S01]  /*1f40*/  @P2 LDG.E.U16 R100, desc[UR14][R4.64] ;  /* 0x0000000e04642981 */ /* 0x0002e2000c1e1500 */
[----:B------:R-:W-:Y:S02]  /*1f50*/  ISETP.GT.AND P3, PT, R2, 0x5, PT ;  /* 0x000000050200780c */ /* 0x000fe40003f64270 */
[-C--:B0-----:R-:W-:Y:S02]  /*1f60*/  IADD3 R6, P1, R108, R90.reuse, RZ ;  /* 0x0000005a6c067210 */ /* 0x081fe40007f3e0ff */
[----:B------:R-:W-:Y:S02]  /*1f70*/  PRMT R99, RZ, 0x7610, R99 ;  /* 0x00007610ff637816 */ /* 0x000fe40000000063 */
[----:B-1----:R-:W-:Y:S01]  /*1f80*/  IADD3 R4, P0, R110, R90, RZ ;  /* 0x0000005a6e047210 */ /* 0x002fe20007f1e0ff */
[----:B------:R-:W-:Y:S01]  /*1f90*/  IMAD.X R7, R109, 0x1, R91, P1 ;  /* 0x000000016d077824 */ /* 0x000fe200008e065b */
[----:B------:R-:W-:-:S03]  /*1fa0*/  PRMT R96, RZ, 0x7610, R96 ;  /* 0x00007610ff607816 */ /* 0x000fc60000000060 */
[----:B------:R-:W-:Y:S01]  /*1fb0*/  IMAD.X R5, R111, 0x1, R91, P0 ;  /* 0x000000016f057824 */ /* 0x000fe200000e065b */
[----:B------:R-:W-:Y:S01]  /*1fc0*/  ISETP.GT.AND P2, PT, R2, 0x6, PT ;  /* 0x000000060200780c */ /* 0x000fe20003f44270 */
[----:B------:R0:W3:Y:S04]  /*1fd0*/  @P3 LDG.E.U16 R99, desc[UR14][R6.64] ;  /* 0x0000000e06633981 */ /* 0x0000e8000c1e1500 */
[----:B------:R1:W3:Y:S01]  /*1fe0*/  @P3 LDG.E.U16 R96, desc[UR14][R4.64] ;  /* 0x0000000e04603981 */ /* 0x0002e2000c1e1500 */
[----:B------:R-:W-:Y:S02]  /*1ff0*/  PRMT R95, RZ, 0x7610, R95 ;  /* 0x00007610ff5f7816 */ /* 0x000fe4000000005f */
[-C--:B0-----:R-:W-:Y:S02]  /*2000*/  IADD3 R6, P1, R112, R90.reuse, RZ ;  /* 0x0000005a70067210 */ /* 0x081fe40007f3e0ff */
[----:B-1----:R-:W-:-:S03]  /*2010*/  IADD3 R4, P0, R114, R90, RZ ;  /* 0x0000005a72047210 */ /* 0x002fc60007f1e0ff */
[--C-:B------:R-:W-:Y:S01]  /*2020*/  IMAD.X R7, R113, 0x1, R91.reuse, P1 ;  /* 0x0000000171077824 */ /* 0x100fe200008e065b */
[----:B------:R-:W-:Y:S01]  /*2030*/  PRMT R92, RZ, 0x7610, R92 ;  /* 0x00007610ff5c7816 */ /* 0x000fe2000000005c */
[----:B------:R-:W-:Y:S01]  /*2040*/  IMAD.X R5, R115, 0x1, R91, P0 ;  /* 0x0000000173057824 */ /* 0x000fe200000e065b */
[----:B------:R-:W-:Y:S02]  /*2050*/  ISETP.GT.AND P3, PT, R2, 0x7, PT ;  /* 0x000000070200780c */ /* 0x000fe40003f64270 */
[----:B------:R0:W3:Y:S04]  /*2060*/  @P2 LDG.E.U16 R95, desc[UR14][R6.64] ;  /* 0x0000000e065f2981 */ /* 0x0000e8000c1e1500 */
[----:B------:R1:W3:Y:S01]  /*2070*/  @P2 LDG.E.U16 R92, desc[UR14][R4.64] ;  /* 0x0000000e045c2981 */ /* 0x0002e2000c1e1500 */
[----:B------:R-:W-:-:S02]  /*2080*/  PRMT R23, RZ, 0x7610, R23 ;  /* 0x00007610ff177816 */ /* 0x000fc40000000017 */
        /* <DEDUP_REMOVED lines=13> */
[----:B------:R0:W-:Y:S01]  /*2160*/  STL [R1+0x84], R104 ;  /* 0x0000846801007387 */ /* 0x0001e20000100800 */
[----:B------:R-:W-:Y:S01]  /*2170*/  IMAD.X R5, R123, 0x1, R91, P0 ;  /* 0x000000017b057824 */ /* 0x000fe200000e065b */
[----:B------:R-:W-:Y:S02]  /*2180*/  ISETP.GT.AND P3, PT, R2, 0x9, PT ;  /* 0x000000090200780c */ /* 0x000fe40003f64270 */
[----:B------:R1:W3:Y:S04]  /*2190*/  @P2 LDG.E.U16 R228, desc[UR14][R6.64] ;  /* 0x0000000e06e42981 */ /* 0x0002e8000c1e1500 */
[----:B------:R0:W3:Y:S01]  /*21a0*/  @P2 LDG.E.U16 R230, desc[UR14][R4.64] ;  /* 0x0000000e04e62981 */ /* 0x0000e2000c1e1500 */
[----:B-1----:R-:W-:-:S02]  /*21b0*/  IADD3 R6, P1, R124, R90, RZ ;  /* 0x0000005a7c067210 */ /* 0x002fc40007f3e0ff */
[----:B0-----:R-:W-:-:S03]  /*21c0*/  IADD3 R4, P0, R126, R90, RZ ;  /* 0x0000005a7e047210 */ /* 0x001fc60007f1e0ff */
[--C-:B------:R-:W-:Y:S01]  /*21d0*/  IMAD.X R7, R125, 0x1, R91.reuse, P1 ;  /* 0x000000017d077824 */ /* 0x100fe200008e065b */
[C---:B------:R-:W-:Y:S01]  /*21e0*/  ISETP.GT.AND P2, PT, R2.reuse, 0xa, PT ;  /* 0x0000000a0200780c */ /* 0x040fe20003f44270 */
[----:B------:R-:W-:Y:S01]  /*21f0*/  IMAD.X R5, R127, 0x1, R91, P0 ;  /* 0x000000017f057824 */ /* 0x000fe200000e065b */
[----:B------:R-:W-:Y:S02]  /*2200*/  PRMT R104, RZ, 0x7610, R104 ;  /* 0x00007610ff687816 */ /* 0x000fe40000000068 */
[----:B------:R-:W-:Y:S02]  /*2210*/  PRMT R102, RZ, 0x7610, R102 ;  /* 0x00007610ff667816 */ /* 0x000fe40000000066 */
[----:B------:R-:W-:Y:S02]  /*2220*/  ISETP.GT.AND P4, PT, R2, 0xc, PT ;  /* 0x0000000c0200780c */ /* 0x000fe40003f84270 */
[----:B------:R-:W-:Y:S02]  /*2230*/  PRMT R98, RZ, 0x7610, R98 ;  /* 0x00007610ff627816 */ /* 0x000fe40000000062 */
[----:B------:R-:W-:-:S02]  /*2240*/  PRMT R97, RZ, 0x7610, R97 ;  /* 0x00007610ff617816 */ /* 0x000fc40000000061 */
[----:B------:R-:W-:Y:S02]  /*2250*/  PRMT R94, RZ, 0x7610, R94 ;  /* 0x00007610ff5e7816 */ /* 0x000fe4000000005e */
[----:B------:R-:W-:Y:S02]  /*2260*/  PRMT R93, RZ, 0x7610, R93 ;  /* 0x00007610ff5d7816 */ /* 0x000fe4000000005d */
[----:B------:R-:W-:Y:S02]  /*2270*/  PRMT R22, RZ, 0x7610, R22 ;  /* 0x00007610ff167816 */ /* 0x000fe40000000016 */
[----:B------:R-:W-:Y:S02]  /*2280*/  PRMT R89, RZ, 0x7610, R89 ;  /* 0x00007610ff597816 */ /* 0x000fe40000000059 */
[----:B------:R-:W-:Y:S02]  /*2290*/  PRMT R3, RZ, 0x7610, R3 ;  /* 0x00007610ff037816 */ /* 0x000fe40000000003 */
[----:B------:R-:W-:Y:S01]  /*22a0*/  PRMT R239, RZ, 0x7610, R239 ;  /* 0x00007610ffef7816 */ /* 0x000fe200000000ef */
[----:B----4-:R-:W-:Y:S04]  /*22b0*/  STL [R1+0x4], R13 ;  /* 0x0000040d01007387 */ /* 0x010fe80000100800 */
[----:B------:R-:W-:Y:S04]  /*22c0*/  STL [R1+0x80], R105 ;  /* 0x0000806901007387 */ /* 0x000fe80000100800 */
[----:B--2---:R-:W-:Y:S04]  /*22d0*/  STL [R1], R12 ;  /* 0x0000000c01007387 */ /* 0x004fe80000100800 */
[----:B------:R0:W-:Y:S04]  /*22e0*/  STL [R1+0x8c], R106 ;  /* 0x00008c6a01007387 */ /* 0x0001e80000100800 */
[----:B------:R1:W-:Y:S01]  /*22f0*/  STL [R1+0x88], R107 ;  /* 0x0000886b01007387 */ /* 0x0003e20000100800 */
[----:B0-----:R-:W-:-:S06]  /*2300*/  PRMT R106, RZ, 0x7610, R106 ;  /* 0x00007610ff6a7816 */ /* 0x001fcc000000006a */
[----:B------:R0:W2:Y:S01]  /*2310*/  @P3 LDG.E.U16 R106, desc[UR14][R4.64] ;  /* 0x0000000e046a3981 */ /* 0x0000a2000c1e1500 */
[----:B-1----:R-:W-:Y:S02]  /*2320*/  PRMT R107, RZ, 0x7610, R107 ;  /* 0x00007610ff6b7816 */ /* 0x002fe4000000006b */
[----:B0-----:R-:W-:-:S05]  /*2330*/  IADD3 R4, P0, R130, R90, RZ ;  /* 0x0000005a82047210 */ /* 0x001fca0007f1e0ff */
[----:B------:R-:W-:-:S05]  /*2340*/  IMAD.X R5, R131, 0x1, R91, P0 ;  /* 0x0000000183057824 */ /* 0x000fca00000e065b */
[----:B------:R0:W4:Y:S01]  /*2350*/  @P2 LDG.E.U16 R104, desc[UR14][R4.64] ;  /* 0x0000000e04682981 */ /* 0x000122000c1e1500 */
[----:B------:R-:W-:Y:S02]  /*2360*/  PRMT R105, RZ, 0x7610, R105 ;  /* 0x00007610ff697816 */ /* 0x000fe40000000069 */
[----:B0-----:R-:W-:-:S05]  /*2370*/  IADD3 R4, P0, R134, R90, RZ ;  /* 0x0000005a86047210 */ /* 0x001fca0007f1e0ff */
[----:B------:R-:W-:Y:S01]  /*2380*/  IMAD.X R5, R135, 0x1, R91, P0 ;  /* 0x0000000187057824 */ /* 0x000fe200000e065b */
[----:B------:R-:W-:Y:S01]  /*2390*/  ISETP.GT.AND P0, PT, R2, 0xd, PT ;  /* 0x0000000d0200780c */ /* 0x000fe20003f04270 */
[----:B---3--:R0:W-:Y:S02]  /*23a0*/  STL [R1+0x90], R103 ;  /* 0x0000906701007387 */ /* 0x0081e40000100800 */
[----:B0-----:R-:W-:-:S06]  /*23b0*/  PRMT R103, RZ, 0x7610, R103 ;  /* 0x00007610ff677816 */ /* 0x001fcc0000000067 */
[----:B------:R0:W3:Y:S01]  /*23c0*/  @P3 LDG.E.U16 R103, desc[UR14][R6.64] ;  /* 0x0000000e06673981 */ /* 0x0000e2000c1e1500 */
[----:B------:R-:W-:Y:S02]  /*23d0*/  ISETP.GT.AND P3, PT, R2, 0xb, PT ;  /* 0x0000000b0200780c */ /* 0x000fe40003f64270 */
[-C--:B0-----:R-:W-:Y:S01]  /*23e0*/  IADD3 R6, P1, R128, R90.reuse, RZ ;  /* 0x0000005a80067210 */ /* 0x081fe20007f3e0ff */
[----:B------:R-:W-:Y:S04]  /*23f0*/  STL [R1+0x94], R100 ;  /* 0x0000946401007387 */ /* 0x000fe80000100800 */
[----:B------:R-:W-:Y:S01]  /*2400*/  IMAD.X R7, R129, 0x1, R91, P1 ;  /* 0x0000000181077824 */ /* 0x000fe200008e065b */
[----:B------:R-:W-:Y:S04]  /*2410*/  STL [R1+0x1c], R11 ;  /* 0x00001c0b01007387 */ /* 0x000fe80000100800 */
[----:B------:R-:W-:Y:S04]  /*2420*/  STL [R1+0x9c], R108 ;  /* 0x00009c6c01007387 */ /* 0x000fe80000100800 */
[----:B------:R0:W4:Y:S04]  /*2430*/  @P2 LDG.E.U16 R107, desc[UR14][R6.64] ;  /* 0x0000000e066b2981 */ /* 0x000128000c1e1500 */
[----:B------:R-:W-:Y:S04]  /*2440*/  STL [R1+0x18], R10 ;  /* 0x0000180a01007387 */ /* 0x000fe80000100800 */
[----:B------:R-:W-:Y:S01]  /*2450*/  STL [R1+0x98], R109 ;  /* 0x0000986d01007387 */ /* 0x000fe20000100800 */
[----:B0-----:R-:W-:-:S03]  /*2460*/  IADD3 R6, P1, R132, R90, RZ ;  /* 0x0000005a84067210 */ /* 0x001fc60007f3e0ff */
[----:B------:R-:W-:Y:S04]  /*2470*/  STL.64 [R1+0xa0], R110 ;  /* 0x0000a06e01007387 */ /* 0x000fe80000100a00 */
[----:B------:R-:W-:Y:S01]  /*2480*/  STL [R1+0x14], R9 ;  /* 0x0000140901007387 */ /* 0x000fe20000100800 */
[----:B------:R-:W-:-:S03]  /*2490*/  IMAD.X R7, R133, 0x1, R91, P1 ;  /* 0x0000000185077824 */ /* 0x000fc600008e065b */
[----:B------:R-:W-:Y:S04]  /*24a0*/  STL.64 [R1+0xa8], R112 ;  /* 0x0000a87001007387 */ /* 0x000fe80000100a00 */
[----:B------:R0:W-:Y:S04]  /*24b0*/  STL [R1+0x10], R8 ;  /* 0x0000100801007387 */ /* 0x0001e80000100800 */
[----:B------:R1:W4:Y:S04]  /*24c0*/  @P3 LDG.E.U16 R105, desc[UR14][R6.64] ;  /* 0x0000000e06693981 */ /* 0x000328000c1e1500 */
[----:B------:R1:W4:Y:S01]  /*24d0*/  @P3 LDG.E.U16 R102, desc[UR14][R4.64] ;  /* 0x0000000e04663981 */ /* 0x000322000c1e1500 */
[----:B0-----:R-:W-:-:S05]  /*24e0*/  IADD3 R8, P1, R136, R90, RZ ;  /* 0x0000005a88087210 */ /* 0x001fca0007f3e0ff */
[----:B------:R-:W-:Y:S01]  /*24f0*/  IMAD.X R9, R137, 0x1, R91, P1 ;  /* 0x0000000189097824 */ /* 0x000fe200008e065b */
[-C--:B-1----:R-:W-:Y:S02]  /*2500*/  IADD3 R6, P1, R140, R90.reuse, RZ ;  /* 0x0000005a8c067210 */ /* 0x082fe40007f3e0ff */
[----:B------:R-:W-:-:S03]  /*2510*/  IADD3 R4, P2, R138, R90, RZ ;  /* 0x0000005a8a047210 */ /* 0x000fc60007f5e0ff */
[--C-:B------:R-:W-:Y:S01]  /*2520*/  IMAD.X R7, R141, 0x1, R91.reuse, P1 ;  /* 0x000000018d077824 */ /* 0x100fe200008e065b */
[-C--:B------:R-:W-:Y:S01]  /*2530*/  IADD3 RZ, P1, R144, R90.reuse, RZ ;  /* 0x0000005a90ff7210 */ /* 0x080fe20007f3e0ff */
[--C-:B------:R-:W-:Y:S01]  /*2540*/  IMAD.X R5, R139, 0x1, R91.reuse, P2 ;  /* 0x000000018b057824 */ /* 0x100fe200010e065b */
[-C--:B------:R-:W-:Y:S02]  /*2550*/  IADD3 RZ, P2, R142, R90.reuse, RZ ;  /* 0x0000005a8eff7210 */ /* 0x080fe40007f5e0ff */
[----:B------:R-:W-:Y:S01]  /*2560*/  ISETP.GT.AND P3, PT, R2, 0xe, PT ;  /* 0x0000000e0200780c */ /* 0x000fe20003f64270 */
[----:B------:R0:W4:Y:S04]  /*2570*/  @P0 LDG.E.U16 R97, desc[UR14][R6.64] ;  /* 0x0000000e06610981 */ /* 0x000128000c1e1500 */
[----:B------:R1:W4:Y:S01]  /*2580*/  @P4 LDG.E.U16 R98, desc[UR14][R4.64] ;  /* 0x0000000e04624981 */ /* 0x000322000c1e1500 */
[----:B0-----:R-:W-:Y:S01]  /*2590*/  IMAD.X R7, R145, 0x1, R91, P1 ;  /* 0x0000000191077824 */ /* 0x001fe200008e065b */
[----:B------:R-:W-:Y:S01]  /*25a0*/  IADD3 RZ, P1, R146, R90, RZ ;  /* 0x0000005a92ff7210 */ /* 0x000fe20007f3e0ff */
[----:B-1----:R-:W-:-:S02]  /*25b0*/  IMAD.IADD R4, R142, 0x1, R90 ;  /* 0x000000018e047824 */ /* 0x002fc400078e025a */
[----:B------:R-:W-:Y:S01]  /*25c0*/  IMAD.X R5, R143, 0x1, R91, P2 ;  /* 0x000000018f057824 */ /* 0x000fe200010e065b */
[----:B------:R-:W-:Y:S01]  /*25d0*/  ISETP.GT.AND P2, PT, R2, 0xf, PT ;  /* 0x0000000f0200780c */ /* 0x000fe20003f44270 */
[----:B------:R-:W-:-:S03]  /*25e0*/  IMAD.IADD R6, R144, 0x1, R90 ;  /* 0x0000000190067824 */ /* 0x000fc600078e025a */
[----:B------:R0:W4:Y:S01]  /*25f0*/  @P0 LDG.E.U16 R94, desc[UR14][R4.64] ;  /* 0x0000000e045e0981 */ /* 0x000122000c1e1500 */
[----:B------:R-:W-:-:S03]  /*2600*/  IADD3 RZ, P0, R148, R90, RZ ;  /* 0x0000005a94ff7210 */ /* 0x000fc60007f1e0ff */
[----:B------:R1:W4:Y:S01]  /*2610*/  @P3 LDG.E.U16 R93, desc[UR14][R6.64] ;  /* 0x0000000e065d3981 */ /* 0x000322000c1e1500 */
[--C-:B0-----:R-:W-:Y:S02]  /*2620*/  IMAD.IADD R4, R146, 0x1, R90.reuse ;  /* 0x0000000192047824 */ /* 0x101fe400078e025a */
[----:B------:R-:W-:Y:S01]  /*2630*/  IMAD.X R5, R147, 0x1, R91, P1 ;  /* 0x0000000193057824 */ /* 0x000fe200008e065b */
[----:B------:R-:W-:Y:S01]  /*2640*/  IADD3 RZ, P1, R150, R90, RZ ;  /* 0x0000005a96ff7210 */ /* 0x000fe20007f3e0ff */
[----:B-1----:R-:W-:-:S03]  /*2650*/  IMAD.IADD R6, R148, 0x1, R90 ;  /* 0x0000000194067824 */ /* 0x002fc600078e025a */
[----:B------:R0:W4:Y:S01]  /*2660*/  @P3 LDG.E.U16 R22, desc[UR14][R4.64] ;  /* 0x0000000e04163981 */ /* 0x000122000c1e1500 */
[----:B------:R-:W-:Y:S01]  /*2670*/  ISETP.GT.AND P3, PT, R2, 0x10, PT ;  /* 0x000000100200780c */ /* 0x000fe20003f64270 */
[--C-:B------:R-:W-:Y:S01]  /*2680*/  IMAD.X R7, R149, 0x1, R91.reuse, P0 ;  /* 0x0000000195077824 */ /* 0x100fe200000e065b */
[-C--:B------:R-:W-:Y:S02]  /*2690*/  IADD3 RZ, P0, R152, R90.reuse, RZ ;  /* 0x0000005a98ff7210 */ /* 0x080fe40007f1e0ff */
[----:B------:R-:W-:Y:S02]  /*26a0*/  PRMT R108, RZ, 0x7610, R108 ;  /* 0x00007610ff6c7816 */ /* 0x000fe4000000006c */
[----:B------:R1:W4:Y:S01]  /*26b0*/  @P2 LDG.E.U16 R89, desc[UR14][R6.64] ;  /* 0x0000000e06592981 */ /* 0x000322000c1e1500 */
[----:B0-----:R-:W-:Y:S02]  /*26c0*/  IMAD.IADD R4, R150, 0x1, R90 ;  /* 0x0000000196047824 */ /* 0x001fe400078e025a */
[----:B------:R-:W-:Y:S01]  /*26d0*/  IMAD.X R5, R151, 0x1, R91, P1 ;  /* 0x0000000197057824 */ /* 0x000fe200008e065b */
[----:B------:R-:W-:-:S02]  /*26e0*/  IADD3 RZ, P1, R154, R90, RZ ;  /* 0x0000005a9aff7210 */ /* 0x000fc40007f3e0ff */
[----:B------:R-:W-:Y:S02]  /*26f0*/  PRMT R109, RZ, 0x7610, R109 ;  /* 0x00007610ff6d7816 */ /* 0x000fe4000000006d */
[----:B------:R0:W4:Y:S01]  /*2700*/  @P2 LDG.E.U16 R3, desc[UR14][R4.64] ;  /* 0x0000000e04032981 */ /* 0x000122000c1e1500 */
[----:B------:R-:W-:Y:S01]  /*2710*/  ISETP.GT.AND P2, PT, R2, 0x11, PT ;  /* 0x000000110200780c */ /* 0x000fe20003f44270 */
[--C-:B-1----:R-:W-:Y:S02]  /*2720*/  IMAD.IADD R6, R152, 0x1, R90.reuse ;  /* 0x0000000198067824 */ /* 0x102fe400078e025a */
[----:B------:R-:W-:Y:S01]  /*2730*/  IMAD.X R7, R153, 0x1, R91, P0 ;  /* 0x0000000199077824 */ /* 0x000fe200000e065b */
[----:B------:R-:W-:Y:S02]  /*2740*/  IADD3 RZ, P0, R156, R90, RZ ;  /* 0x0000005a9cff7210 */ /* 0x000fe40007f1e0ff */
[----:B------:R-:W-:Y:S02]  /*2750*/  PRMT R101, RZ, 0x7610, R101 ;  /* 0x00007610ff657816 */ /* 0x000fe40000000065 */
[----:B------:R1:W2:Y:S01]  /*2760*/  @P3 LDG.E.U16 R108, desc[UR14][R6.64] ;  /* 0x0000000e066c3981 */ /* 0x0002a2000c1e1500 */
[----:B0-----:R-:W-:-:S02]  /*2770*/  IMAD.IADD R4, R154, 0x1, R90 ;  /* 0x000000019a047824 */ /* 0x001fc400078e025a */
[--C-:B------:R-:W-:Y:S01]  /*2780*/  IMAD.X R5, R155, 0x1, R91.reuse, P1 ;  /* 0x000000019b057824 */ /* 0x100fe200008e065b */
[-C--:B------:R-:W-:Y:S01]  /*2790*/  IADD3 RZ, P1, R158, R90.reuse, RZ ;  /* 0x0000005a9eff7210 */ /* 0x080fe20007f3e0ff */
[----:B------:R0:W4:Y:S04]  /*27a0*/  @P4 LDG.E.U16 R101, desc[UR14][R8.64] ;  /* 0x0000000e08654981 */ /* 0x000128000c1e1500 */
[----:B------:R0:W3:Y:S01]  /*27b0*/  @P3 LDG.E.U16 R109, desc[UR14][R4.64] ;  /* 0x0000000e046d3981 */ /* 0x0000e2000c1e1500 */
[----:B------:R-:W-:Y:S01]  /*27c0*/  ISETP.GT.AND P3, PT, R2, 0x12, PT ;  /* 0x000000120200780c */ /* 0x000fe20003f64270 */
[--C-:B-1----:R-:W-:Y:S02]  /*27d0*/  IMAD.IADD R6, R156, 0x1, R90.reuse ;  /* 0x000000019c067824 */ /* 0x102fe400078e025a */
[----:B------:R-:W-:Y:S01]  /*27e0*/  IMAD.X R7, R157, 0x1, R91, P0 ;  /* 0x000000019d077824 */ /* 0x000fe200000e065b */
[C---:B------:R-:W-:Y:S01]  /*27f0*/  IADD3 RZ, P0, R160.reuse, R90, RZ ;  /* 0x0000005aa0ff7210 */ /* 0x040fe20007f1e0ff */
[----:B0-----:R-:W-:-:S03]  /*2800*/  IMAD.IADD R8, R160, 0x1, R90 ;  /* 0x00000001a0087824 */ /* 0x001fc600078e025a */
[----:B------:R0:W4:Y:S01]  /*2810*/  @P2 LDG.E.U16 R239, desc[UR14][R6.64] ;  /* 0x0000000e06ef2981 */ /* 0x000122000c1e1500 */
[----:B------:R-:W-:Y:S01]  /*2820*/  PRMT R4, RZ, 0x7610, R4 ;  /* 0x00007610ff047816 */ /* 0x000fe20000000004 */
[----:B------:R-:W-:Y:S01]  /*2830*/  IMAD.X R9, R161, 0x1, R91, P0 ;  /* 0x00000001a1097824 */ /* 0x000fe200000e065b */
[----:B------:R-:W-:Y:S01]  /*2840*/  PRMT R5, RZ, 0x7610, R5 ;  /* 0x00007610ff057816 */ /* 0x000fe20000000005 */
[----:B0-----:R-:W-:-:S05]  /*2850*/  IMAD.IADD R6, R158, 0x1, R90 ;  /* 0x000000019e067824 */ /* 0x001fca00078e025a */
[----:B------:R0:W4:Y:S01]  /*2860*/  @P3 LDG.E.U16 R5, desc[UR14][R8.64] ;  /* 0x0000000e08053981 */ /* 0x000122000c1e1500 */
[----:B------:R-:W-:Y:S01]  /*2870*/  IMAD.X R7, R159, 0x1, R91, P1 ;  /* 0x000000019f077824 */ /* 0x000fe200008e065b */
[----:B------:R-:W-:-:S04]  /*2880*/  IADD3 RZ, P1, R162, R90, RZ ;  /* 0x0000005aa2ff7210 */ /* 0x000fc80007f3e0ff */
[----:B------:R1:W4:Y:S01]  /*2890*/  @P2 LDG.E.U16 R4, desc[UR14][R6.64] ;  /* 0x0000000e06042981 */ /* 0x000322000c1e1500 */
[----:B------:R-:W-:Y:S01]  /*28a0*/  ISETP.GT.AND P2, PT, R2, 0x13, PT ;  /* 0x000000130200780c */ /* 0x000fe20003f44270 */
[----:B0-----:R-:W-:Y:S02]  /*28b0*/  IMAD.IADD R8, R162, 0x1, R90 ;  /* 0x00000001a2087824 */ /* 0x001fe400078e025a */
[----:B------:R-:W-:Y:S01]  /*28c0*/  IMAD.X R9, R163, 0x1, R91, P1 ;  /* 0x00000001a3097824 */ /* 0x000fe200008e065b */
[C---:B------:R-:W-:Y:S02]  /*28d0*/  IADD3 RZ, P0, R164.reuse, R90, RZ ;  /* 0x0000005aa4ff7210 */ /* 0x040fe40007f1e0ff */
[----:B-1----:R-:W-:Y:S01]  /*28e0*/  PRMT R6, RZ, 0x7610, R6 ;  /* 0x00007610ff067816 */ /* 0x002fe20000000006 */
[----:B------:R-:W-:Y:S01]  /*28f0*/  IMAD.IADD R10, R164, 0x1, R90 ;  /* 0x00000001a40a7824 */ /* 0x000fe200078e025a */
[----:B------:R-:W-:Y:S01]  /*2900*/  PRMT R7, RZ, 0x7610, R7 ;  /* 0x00007610ff077816 */ /* 0x000fe20000000007 */
[----:B------:R-:W-:-:S03]  /*2910*/  IMAD.X R11, R165, 0x1, R91, P0 ;  /* 0x00000001a50b7824 */ /* 0x000fc600000e065b */
[----:B------:R0:W4:Y:S01]  /*2920*/  @P3 LDG.E.U16 R6, desc[UR14][R8.64] ;  /* 0x0000000e08063981 */ /* 0x000122000c1e1500 */
[----:B------:R-:W-:Y:S02]  /*2930*/  ISETP.GT.AND P3, PT, R2, 0x14, PT ;  /* 0x000000140200780c */ /* 0x000fe40003f64270 */
[-C--:B------:R-:W-:Y:S01]  /*2940*/  IADD3 RZ, P1, R166, R90.reuse, RZ ;  /* 0x0000005aa6ff7210 */ /* 0x080fe20007f3e0ff */
[----:B------:R1:W4:Y:S01]  /*2950*/  @P2 LDG.E.U16 R7, desc[UR14][R10.64] ;  /* 0x0000000e0a072981 */ /* 0x000322000c1e1500 */
[C---:B------:R-:W-:Y:S01]  /*2960*/  IADD3 RZ, P0, R168.reuse, R90, RZ ;  /* 0x0000005aa8ff7210 */ /* 0x040fe20007f1e0ff */
[----:B------:R-:W-:Y:S01]  /*2970*/  IMAD.IADD R12, R168, 0x1, R90 ;  /* 0x00000001a80c7824 */ /* 0x000fe200078e025a */
[----:B0-----:R-:W-:-:S03]  /*2980*/  PRMT R8, RZ, 0x7610, R8 ;  /* 0x00007610ff087816 */ /* 0x001fc60000000008 */
[----:B------:R-:W-:Y:S01]  /*2990*/  IMAD.X R13, R169, 0x1, R91, P0 ;  /* 0x00000001a90d7824 */ /* 0x000fe200000e065b */
[----:B------:R-:W-:Y:S01]  /*29a0*/  PRMT R9, RZ, 0x7610, R9 ;  /* 0x00007610ff097816 */ /* 0x000fe20000000009 */
[----:B-1----:R-:W-:Y:S02]  /*29b0*/  IMAD.IADD R10, R166, 0x1, R90 ;  /* 0x00000001a60a7824 */ /* 0x002fe400078e025a */
[----:B------:R-:W-:Y:S01]  /*29c0*/  IMAD.X R11, R167, 0x1, R91, P1 ;  /* 0x00000001a70b7824 */ /* 0x000fe200008e065b */
[----:B------:R-:W-:Y:S02]  /*29d0*/  IADD3 RZ, P1, R170, R90, RZ ;  /* 0x0000005aaaff7210 */ /* 0x000fe40007f3e0ff */
[----:B------:R0:W4:Y:S04]  /*29e0*/  @P3 LDG.E.U16 R9, desc[UR14][R12.64] ;  /* 0x0000000e0c093981 */ /* 0x000128000c1e1500 */
[----:B------:R1:W4:Y:S01]  /*29f0*/  @P2 LDG.E.U16 R8, desc[UR14][R10.64] ;  /* 0x0000000e0a082981 */ /* 0x000322000c1e1500 */
[----:B------:R-:W-:-:S02]  /*2a00*/  ISETP.GT.AND P2, PT, R2, 0x15, PT ;  /* 0x000000150200780c */ /* 0x000fc40003f44270 */
[----:B------:R-:W-:Y:S01]  /*2a10*/  IADD3 RZ, P0, R172, R90, RZ ;  /* 0x0000005aacff7210 */ /* 0x000fe20007f1e0ff */
[----:B0-----:R-:W-:Y:S02]  /*2a20*/  IMAD.IADD R12, R170, 0x1, R90 ;  /* 0x00000001aa0c7824 */ /* 0x001fe400078e025a */
[----:B------:R-:W-:Y:S01]  /*2a30*/  IMAD.X R13, R171, 0x1, R91, P1 ;  /* 0x00000001ab0d7824 */ /* 0x000fe200008e065b */
        /* <DEDUP_REMOVED lines=15> */
[-C--:B------:R-:W-:Y:S02]  /*2b30*/  IADD3 RZ, P1, R178, R90.reuse, RZ ;  /* 0x0000005ab2ff7210 */ /* 0x080fe40007f3e0ff */
[----:B------:R0:W4:Y:S04]  /*2b40*/  @P3 LDG.E.U16 R13, desc[UR14][R16.64] ;  /* 0x0000000e100d3981 */ /* 0x000128000c1e1500 */
[----:B------:R1:W4:Y:S01]  /*2b50*/  @P2 LDG.E.U16 R12, desc[UR14][R14.64] ;  /* 0x0000000e0e0c2981 */ /* 0x000322000c1e1500 */
[----:B------:R-:W-:-:S03]  /*2b60*/  IADD3 RZ, P0, R180, R90, RZ ;  /* 0x0000005ab4ff7210 */ /* 0x000fc60007f1e0ff */
[----:B------:R1:W-:Y:S01]  /*2b70*/  STL.64 [R1+0xb0], R114 ;  /* 0x0000b07201007387 */ /* 0x0003e20000100a00 */
[----:B0-----:R-:W-:Y:S02]  /*2b80*/  IMAD.IADD R16, R178, 0x1, R90 ;  /* 0x00000001b2107824 */ /* 0x001fe400078e025a */
[--C-:B------:R-:W-:Y:S01]  /*2b90*/  IMAD.X R17, R179, 0x1, R91.reuse, P1 ;  /* 0x00000001b3117824 */ /* 0x100fe200008e065b */
[----:B-1----:R-:W-:Y:S01]  /*2ba0*/  PRMT R14, RZ, 0x7610, R14 ;  /* 0x00007610ff0e7816 */ /* 0x002fe2000000000e */
[----:B------:R-:W2:Y:S04]  /*2bb0*/  LDL.LU R115, [R1+0xc] ;  /* 0x00000c0001737983 */ /* 0x000ea80000300800 */
[----:B------:R-:W3:Y:S04]  /*2bc0*/  LDL.LU R114, [R1+0x8] ;  /* 0x0000080001727983 */ /* 0x000ee80000300800 */
[----:B------:R-:W4:Y:S04]  /*2bd0*/  LDL.LU R100, [R1+0x4] ;  /* 0x0000040001647983 */ /* 0x000f280000300800 */
[----:B------:R-:W2:Y:S01]  /*2be0*/  LDL.LU R113, [R1+0x2c] ;  /* 0x00002c0001717983 */ /* 0x000ea20000300800 */
[----:B------:R-:W-:-:S03]  /*2bf0*/  IMAD.X R19, R181, 0x1, R91, P0 ;  /* 0x00000001b5137824 */ /* 0x000fc600000e065b */
[----:B------:R0:W4:Y:S01]  /*2c00*/  @P3 LDG.E.U16 R14, desc[UR14][R16.64] ;  /* 0x0000000e100e3981 */ /* 0x000122000c1e1500 */
[----:B------:R-:W-:-:S03]  /*2c10*/  ISETP.GT.AND P3, PT, R2, 0x18, PT ;  /* 0x000000180200780c */ /* 0x000fc60003f64270 */
[----:B------:R-:W4:Y:S01]  /*2c20*/  LDL.LU R112, [R1+0x30] ;  /* 0x0000300001707983 */ /* 0x000f220000300800 */
[----:B------:R-:W-:-:S03]  /*2c30*/  IADD3 RZ, P0, R184, R90, RZ ;  /* 0x0000005ab8ff7210 */ /* 0x000fc60007f1e0ff */
[----:B------:R-:W4:Y:S04]  /*2c40*/  LDL.LU R111, [R1+0x34] ;  /* 0x00003400016f7983 */ /* 0x000f280000300800 */
[----:B------:R-:W4:Y:S01]  /*2c50*/  LDL.LU R110, [R1+0x38] ;  /* 0x00003800016e7983 */ /* 0x000f220000300800 */
[----:B0-----:R-:W-:Y:S01]  /*2c60*/  PRMT R17, RZ, 0x7610, R17 ;  /* 0x00007610ff117816 */ /* 0x001fe20000000011 */
[----:B------:R-:W-:Y:S02]  /*2c70*/  IMAD.IADD R20, R184, 0x1, R90 ;  /* 0x00000001b8147824 */ /* 0x000fe400078e025a */
[----:B------:R-:W-:-:S05]  /*2c80*/  IMAD.X R21, R185, 0x1, R91, P0 ;  /* 0x00000001b9157824 */ /* 0x000fca00000e065b */
[----:B------:R-:W4:Y:S01]  /*2c90*/  @P3 LDG.E.U16 R17, desc[UR14][R20.64] ;  /* 0x0000000e14113981 */ /* 0x000f22000c1e1500 */
[----:B------:R-:W-:Y:S01]  /*2ca0*/  ISETP.GT.AND P2, PT, R2, 0x17, PT ;  /* 0x000000170200780c */ /* 0x000fe20003f44270 */
[----:B------:R-:W-:Y:S01]  /*2cb0*/  IMAD.IADD R18, R180, 0x1, R90 ;  /* 0x00000001b4127824 */ /* 0x000fe200078e025a */
[----:B------:R-:W-:Y:S02]  /*2cc0*/  PRMT R15, RZ, 0x7610, R15 ;  /* 0x00007610ff0f7816 */ /* 0x000fe4000000000f */
[----:B------:R-:W-:Y:S02]  /*2cd0*/  IADD3 RZ, P1, R182, R90, RZ ;  /* 0x0000005ab6ff7210 */ /* 0x000fe40007f3e0ff */
[----:B------:R-:W-:-:S07]  /*2ce0*/  PRMT R16, RZ, 0x7610, R16 ;  /* 0x00007610ff107816 */ /* 0x000fce0000000010 */
[----:B------:R0:W4:Y:S01]  /*2cf0*/  @P2 LDG.E.U16 R15, desc[UR14][R18.64] ;  /* 0x0000000e120f2981 */ /* 0x000122000c1e1500 */
[----:B------:R-:W-:Y:S01]  /*2d00*/  IADD3 RZ, P0, R188, R90, RZ ;  /* 0x0000005abcff7210 */ /* 0x000fe20007f1e0ff */
[----:B0-----:R-:W-:Y:S02]  /*2d10*/  IMAD.IADD R18, R182, 0x1, R90 ;  /* 0x00000001b6127824 */ /* 0x001fe400078e025a */
[----:B------:R-:W-:-:S05]  /*2d20*/  IMAD.X R19, R183, 0x1, R91, P1 ;  /* 0x00000001b7137824 */ /* 0x000fca00008e065b */
[----:B------:R0:W4:Y:S01]  /*2d30*/  @P2 LDG.E.U16 R16, desc[UR14][R18.64] ;  /* 0x0000000e12102981 */ /* 0x000122000c1e1500 */
[----:B------:R-:W-:Y:S02]  /*2d40*/  ISETP.GT.AND P2, PT, R2, 0x19, PT ;  /* 0x000000190200780c */ /* 0x000fe40003f44270 */
[-C--:B------:R-:W-:Y:S01]  /*2d50*/  IADD3 RZ, P1, R186, R90.reuse, RZ ;  /* 0x0000005abaff7210 */ /* 0x080fe20007f3e0ff */
[----:B------:R-:W-:Y:S01]  /*2d60*/  IMAD.X R217, R189, 0x1, R91, P0 ;  /* 0x00000001bdd97824 */ /* 0x000fe200000e065b */
[----:B------:R-:W-:Y:S01]  /*2d70*/  IADD3 RZ, P0, R190, R90, RZ ;  /* 0x0000005abeff7210 */ /* 0x000fe20007f1e0ff */
[----:B------:R-:W-:Y:S01]  /*2d80*/  IMAD.IADD R216, R188, 0x1, R90 ;  /* 0x00000001bcd87824 */ /* 0x000fe200078e025a */
[----:B0-----:R-:W-:Y:S01]  /*2d90*/  PRMT R19, RZ, 0x7610, R19 ;  /* 0x00007610ff137816 */ /* 0x001fe20000000013 */
[--C-:B------:R-:W-:Y:S01]  /*2da0*/  IMAD.X R21, R187, 0x1, R91.reuse, P1 ;  /* 0x00000001bb157824 */ /* 0x100fe200008e065b */
[----:B------:R-:W-:Y:S01]  /*2db0*/  PRMT R18, RZ, 0x7610, R18 ;  /* 0x00007610ff127816 */ /* 0x000fe20000000012 */
[----:B------:R-:W-:Y:S01]  /*2dc0*/  IMAD.IADD R20, R186, 0x1, R90 ;  /* 0x00000001ba147824 */ /* 0x000fe200078e025a */
[----:B------:R-:W-:Y:S01]  /*2dd0*/  ISETP.GT.AND P1, PT, R2, 0x1a, PT ;  /* 0x0000001a0200780c */ /* 0x000fe20003f24270 */
[----:B------:R-:W-:-:S02]  /*2de0*/  IMAD.X R219, R191, 0x1, R91, P0 ;  /* 0x00000001bfdb7824 */ /* 0x000fc400000e065b */
[----:B------:R0:W4:Y:S04]  /*2df0*/  @P2 LDG.E.U16 R19, desc[UR14][R216.64] ;  /* 0x0000000ed8132981 */ /* 0x000128000c1e1500 */
[----:B------:R1:W4:Y:S01]  /*2e00*/  @P3 LDG.E.U16 R18, desc[UR14][R20.64] ;  /* 0x0000000e14123981 */ /* 0x000322000c1e1500 */
[----:B0-----:R-:W-:Y:S02]  /*2e10*/  IADD3 R216, P0, R192, R90, RZ ;  /* 0x0000005ac0d87210 */ /* 0x001fe40007f1e0ff */
[----:B-1----:R-:W-:-:S03]  /*2e20*/  PRMT R21, RZ, 0x7610, R21 ;  /* 0x00007610ff157816 */ /* 0x002fc60000000015 */
[----:B------:R-:W-:-:S05]  /*2e30*/  IMAD.X R217, R193, 0x1, R91, P0 ;  /* 0x00000001c1d97824 */ /* 0x000fca00000e065b */
[----:B------:R0:W4:Y:S01]  /*2e40*/  @P1 LDG.E.U16 R21, desc[UR14][R216.64] ;  /* 0x0000000ed8151981 */ /* 0x000122000c1e1500 */
[----:B------:R-:W-:Y:S02]  /*2e50*/  PRMT R232, RZ, 0x7610, R232 ;  /* 0x00007610ffe87816 */ /* 0x000fe400000000e8 */
[----:B0-----:R-:W-:-:S05]  /*2e60*/  IADD3 R216, P0, R194, R90, RZ ;  /* 0x0000005ac2d87210 */ /* 0x001fca0007f1e0ff */
[----:B------:R-:W-:Y:S01]  /*2e70*/  IMAD.X R217, R195, 0x1, R91, P0 ;  /* 0x00000001c3d97824 */ /* 0x000fe200000e065b */
[----:B------:R-:W-:-:S04]  /*2e80*/  ISETP.GT.AND P0, PT, R2, 0x1b, PT ;  /* 0x0000001b0200780c */ /* 0x000fc80003f04270 */
[----:B------:R0:W4:Y:S01]  /*2e90*/  @P1 LDG.E.U16 R232, desc[UR14][R216.64] ;  /* 0x0000000ed8e81981 */ /* 0x000122000c1e1500 */
[----:B------:R-:W-:Y:S02]  /*2ea0*/  PRMT R233, RZ, 0x7610, R233 ;  /* 0x00007610ffe97816 */ /* 0x000fe400000000e9 */
[----:B0-----:R-:W-:-:S05]  /*2eb0*/  IADD3 R216, P1, R196, R90, RZ ;  /* 0x0000005ac4d87210 */ /* 0x001fca0007f3e0ff */
[----:B------:R-:W-:-:S05]  /*2ec0*/  IMAD.X R217, R197, 0x1, R91, P1 ;  /* 0x00000001c5d97824 */ /* 0x000fca00008e065b */
[----:B------:R0:W4:Y:S01]  /*2ed0*/  @P0 LDG.E.U16 R233, desc[UR14][R216.64] ;  /* 0x0000000ed8e90981 */ /* 0x000122000c1e1500 */
[----:B------:R-:W-:Y:S02]  /*2ee0*/  PRMT R234, RZ, 0x7610, R234 ;  /* 0x00007610ffea7816 */ /* 0x000fe400000000ea */
[----:B0-----:R-:W-:-:S05]  /*2ef0*/  IADD3 R216, P1, R198, R90, RZ ;  /* 0x0000005ac6d87210 */ /* 0x001fca0007f3e0ff */
[----:B------:R-:W-:-:S05]  /*2f00*/  IMAD.X R217, R199, 0x1, R91, P1 ;  /* 0x00000001c7d97824 */ /* 0x000fca00008e065b */
[----:B------:R0:W4:Y:S01]  /*2f10*/  @P0 LDG.E.U16 R234, desc[UR14][R216.64] ;  /* 0x0000000ed8ea0981 */ /* 0x000122000c1e1500 */
[----:B------:R-:W-:Y:S02]  /*2f20*/  ISETP.GT.AND P0, PT, R2, 0x1c, PT ;  /* 0x0000001c0200780c */ /* 0x000fe40003f04270 */
        /* <DEDUP_REMOVED lines=18> */
[----:B------:R-:W-:Y:S01]  /*3050*/  PRMT R240, RZ, 0x7610, R240 ;  /* 0x00007610fff07816 */ /* 0x000fe200000000f0 */
[----:B------:R-:W1:Y:S01]  /*3060*/  S2R R248, SR_TID.X ;  /* 0x0000000000f87919 */ /* 0x000e620000002100 */
        /* <DEDUP_REMOVED lines=10> */
[----:B------:R-:W-:Y:S01]  /*3110*/  IMAD.X R217, R213, 0x1, R91, P1 ;  /* 0x00000001d5d97824 */ /* 0x000fe200008e065b */
[----:B------:R-:W-:Y:S01]  /*3120*/  PRMT R20, RZ, 0x7610, R20 ;  /* 0x00007610ff147816 */ /* 0x000fe20000000014 */
[----:B------:R-:W-:-:S03]  /*3130*/  IMAD.IADD R218, R190, 0x1, R90 ;  /* 0x00000001beda7824 */ /* 0x000fc600078e025a */
[----:B------:R1:W4:Y:S04]  /*3140*/  @P0 LDG.E.U16 R242, desc[UR14][R216.64] ;  /* 0x0000000ed8f20981 */ /* 0x000328000c1e1500 */
[----:B------:R-:W4:Y:S01]  /*3150*/  @P2 LDG.E.U16 R20, desc[UR14][R218.64] ;  /* 0x0000000eda142981 */ /* 0x000f22000c1e1500 */
[----:B-1----:R-:W-:-:S04]  /*3160*/  LOP3.LUT R216, R248, 0x1f, RZ, 0xc0, !PT ;  /* 0x0000001ff8d87812 */ /* 0x002fc800078ec0ff */
[----:B------:R-:W-:Y:S02]  /*3170*/  ISETP.GE.AND P1, PT, R216, R2, PT ;  /* 0x00000002d800720c */ /* 0x000fe40003f26270 */
[----:B------:R-:W-:Y:S02]  /*3180*/  IADD3 R216, P2, R214, R90, RZ ;  /* 0x0000005ad6d87210 */ /* 0x000fe40007f5e0ff */
[----:B------:R-:W-:-:S03]  /*3190*/  PRMT R243, RZ, 0x7610, R243 ;  /* 0x00007610fff37816 */ /* 0x000fc600000000f3 */
[----:B------:R-:W-:-:S05]  /*31a0*/  IMAD.X R217, R215, 0x1, R91, P2 ;  /* 0x00000001d7d97824 */ /* 0x000fca00010e065b */
[----:B------:R0:W4:Y:S01]  /*31b0*/  @P0 LDG.E.U16 R243, desc[UR14][R216.64] ;  /* 0x0000000ed8f30981 */ /* 0x000122000c1e1500 */
[----:B------:R-:W-:Y:S01]  /*31c0*/  PRMT R244, RZ, 0x7610, R244 ;  /* 0x00007610fff47816 */ /* 0x000fe200000000f4 */
[----:B0-----:R-:W-:Y:S02]  /*31d0*/  IMAD.MOV.U32 R216, RZ, RZ, R221 ;  /* 0x000000ffffd87224 */ /* 0x001fe400078e00dd */
[----:B------:R-:W-:Y:S02]  /*31e0*/  IMAD.MOV.U32 R217, RZ, RZ, R220 ;  /* 0x000000ffffd97224 */ /* 0x000fe400078e00dc */
[----:B------:R-:W-:Y:S01]  /*31f0*/  IMAD.WIDE R218, R0, 0x2, R216 ;  /* 0x0000000200da7825 */ /* 0x000fe200078e02d8 */
[----:B------:R-:W-:Y:S01]  /*3200*/  BAR.SYNC.DEFER_BLOCKING 0x0 ;  /* 0x0000000000007b1d */ /* 0x000fe20000010000 */
[----:B------:R-:W-:Y:S02]  /*3210*/  PRMT R246, RZ, 0x7610, R246 ;  /* 0x00007610fff67816 */ /* 0x000fe400000000f6 */
[----:B------:R-:W-:-:S03]  /*3220*/  PRMT R247, RZ, 0x7610, R247 ;  /* 0x00007610fff77816 */ /* 0x000fc600000000f7 */
[----:B------:R0:W4:Y:S02]  /*3230*/  @!P1 LDG.E.U16 R244, desc[UR14][R218.64] ;  /* 0x0000000edaf49981 */ /* 0x000124000c1e1500 */
[----:B0-----:R-:W-:Y:S02]  /*3240*/  IMAD.MOV.U32 R218, RZ, RZ, R223 ;  /* 0x000000ffffda7224 */ /* 0x001fe400078e00df */
[----:B------:R-:W-:Y:S02]  /*3250*/  IMAD.MOV.U32 R219, RZ, RZ, R222 ;  /* 0x000000ffffdb7224 */ /* 0x000fe400078e00de */
[----:B------:R-:W-:-:S05]  /*3260*/  IMAD.WIDE R220, R0, 0x2, R218 ;  /* 0x0000000200dc7825 */ /* 0x000fca00078e02da */
[----:B------:R0:W4:Y:S02]  /*3270*/  @!P1 LDG.E.U16 R246, desc[UR14][R220.64] ;  /* 0x0000000edcf69981 */ /* 0x000124000c1e1500 */
[----:B0-----:R-:W-:Y:S02]  /*3280*/  IMAD.MOV.U32 R220, RZ, RZ, R227 ;  /* 0x000000ffffdc7224 */ /* 0x001fe400078e00e3 */
[----:B------:R-:W-:Y:S02]  /*3290*/  IMAD.MOV.U32 R221, RZ, RZ, R225 ;  /* 0x000000ffffdd7224 */ /* 0x000fe400078e00e1 */
[----:B------:R-:W-:-:S05]  /*32a0*/  IMAD.WIDE R222, R0, 0x2, R220 ;  /* 0x0000000200de7825 */ /* 0x000fca00078e02dc */
[----:B------:R0:W4:Y:S02]  /*32b0*/  @!P1 LDG.E.U16 R247, desc[UR14][R222.64] ;  /* 0x0000000edef79981 */ /* 0x000124000c1e1500 */
[C---:B0-----:R-:W-:Y:S01]  /*32c0*/  IMAD.SHL.U32 R222, R248.reuse, 0x2, RZ ;  /* 0x00000002f8de7824 */ /* 0x041fe200078e00ff */
[----:B------:R-:W-:-:S04]  /*32d0*/  LOP3.LUT R248, R248, 0x40, RZ, 0xc0, !PT ;  /* 0x00000040f8f87812 */ /* 0x000fc800078ec0ff */
[----:B------:R-:W-:Y:S01]  /*32e0*/  LOP3.LUT R250, R222, 0x7e, RZ, 0xc0, !PT ;  /* 0x0000007edefa7812 */ /* 0x000fe200078ec0ff */
[----:B------:R-:W-:Y:S02]  /*32f0*/  IMAD.MOV.U32 R222, RZ, RZ, R231 ;  /* 0x000000ffffde7224 */ /* 0x000fe400078e00e7 */
[----:B------:R-:W-:Y:S02]  /*3300*/  IMAD.MOV.U32 R223, RZ, RZ, R229 ;  /* 0x000000ffffdf7224 */ /* 0x000fe400078e00e5 */
[----:B------:R-:W-:Y:S01]  /*3310*/  IMAD R248, R248, 0x40, R250 ;  /* 0x00000040f8f87824 */ /* 0x000fe200078e02fa */
[----:B------:R-:W-:Y:S01]  /*3320*/  PRMT R245, RZ, 0x7610, R245 ;  /* 0x00007610fff57816 */ /* 0x000fe200000000f5 */
[----:B------:R-:W-:-:S03]  /*3330*/  IMAD.WIDE R250, R0, 0x2, R222 ;  /* 0x0000000200fa7825 */ /* 0x000fc600078e02de */
[----:B------:R0:W-:Y:S01]  /*3340*/  STS.U16 [R248+UR12], R224 ;  /* 0x000000e0f8007988 */ /* 0x0001e2000800040c */
[--C-:B------:R-:W-:Y:S01]  /*3350*/  IMAD.MOV.U32 R225, RZ, RZ, R249.reuse ;  /* 0x000000ffffe17224 */ /* 0x100fe200078e00f9 */
[----:B------:R-:W-:Y:S02]  /*3360*/  PRMT R249, RZ, 0x7610, R249 ;  /* 0x00007610fff97816 */ /* 0x000fe400000000f9 */
[----:B------:R1:W4:Y:S01]  /*3370*/  @!P1 LDG.E.U16 R245, desc[UR14][R250.64] ;  /* 0x0000000efaf59981 */ /* 0x000322000c1e1500 */
[----:B0-----:R-:W-:-:S03]  /*3380*/  IMAD.MOV.U32 R224, RZ, RZ, R252 ;  /* 0x000000ffffe07224 */ /* 0x001fc600078e00fc */
[----:B------:R0:W-:Y:S01]  /*3390*/  STS.U16 [R248+UR12+0x2000], R226 ;  /* 0x002000e2f8007988 */ /* 0x0001e2000800040c */
[----:B-1----:R-:W-:-:S03]  /*33a0*/  IMAD.WIDE R250, R0, 0x2, R224 ;  /* 0x0000000200fa7825 */ /* 0x002fc600078e02e0 */
[----:B------:R1:W-:Y:S01]  /*33b0*/  STS.U16 [R248+UR12+0x400], R228 ;  /* 0x000400e4f8007988 */ /* 0x0003e2000800040c */
[----:B---3--:R-:W-:-:S03]  /*33c0*/  IMAD.MOV.U32 R227, RZ, RZ, R114 ;  /* 0x000000ffffe37224 */ /* 0x008fc600078e0072 */
[----:B------:R3:W-:Y:S01]  /*33d0*/  STS.U16 [R248+UR12+0x2400], R230 ;  /* 0x002400e6f8007988 */ /* 0x0007e2000800040c */
[----:B--2---:R-:W-:Y:S02]  /*33e0*/  IMAD.MOV.U32 R229, RZ, RZ, R113 ;  /* 0x000000ffffe57224 */ /* 0x004fe400078e0071 */
[----:B0-----:R-:W-:Y:S01]  /*33f0*/  IMAD.MOV.U32 R226, RZ, RZ, R115 ;  /* 0x000000ffffe27224 */ /* 0x001fe200078e0073 */
[----:B------:R0:W2:Y:S01]  /*3400*/  @!P1 LDG.E.U16 R249, desc[UR14][R250.64] ;  /* 0x0000000efaf99981 */ /* 0x0000a2000c1e1500 */
[----:B----4-:R-:W-:Y:S02]  /*3410*/  IMAD.MOV.U32 R231, RZ, RZ, R111 ;  /* 0x000000ffffe77224 */ /* 0x010fe400078e006f */
[----:B-1----:R-:W-:Y:S02]  /*3420*/  IMAD.MOV.U32 R228, RZ, RZ, R112 ;  /* 0x000000ffffe47224 */ /* 0x002fe400078e0070 */
[----:B---3--:R-:W-:Y:S01]  /*3430*/  IMAD.MOV.U32 R230, RZ, RZ, R110 ;  /* 0x000000ffffe67224 */ /* 0x008fe200078e006e */
[----:B------:R-:W-:Y:S01]  /*3440*/  PRMT R252, RZ, 0x7610, R252 ;  /* 0x00007610fffc7816 */ /* 0x000fe200000000fc */
[----:B------:R-:W-:Y:S01]  /*3450*/  IMAD.WIDE R114, R0, 0x2, R226 ;  /* 0x0000000200727825 */ /* 0x000fe200078e02e2 */
[----:B0-----:R-:W-:-:S02]  /*3460*/  PRMT R250, RZ, 0x7610, R250 ;  /* 0x00007610fffa7816 */ /* 0x001fc400000000fa */
[----:B------:R-:W-:Y:S01]  /*3470*/  PRMT R251, RZ, 0x7610, R251 ;  /* 0x00007610fffb7816 */ /* 0x000fe200000000fb */
[----:B------:R-:W-:-:S03]  /*3480*/  IMAD.WIDE R112, R0, 0x2, R228 ;  /* 0x0000000200707825 */ /* 0x000fc600078e02e4 */
[----:B------:R-:W3:Y:S01]  /*3490*/  @!P1 LDG.E.U16 R250, desc[UR14][R114.64] ;  /* 0x0000000e72fa9981 */ /* 0x000ee2000c1e1500 */
[----:B------:R-:W-:-:S03]  /*34a0*/  IMAD.WIDE R110, R0, 0x2, R230 ;  /* 0x00000002006e7825 */ /* 0x000fc600078e02e6 */
[----:B------:R-:W4:Y:S04]  /*34b0*/  @!P1 LDG.E.U16 R251, desc[UR14][R112.64] ;  /* 0x0000000e70fb9981 */ /* 0x000f28000c1e1500 */
[----:B------:R-:W3:Y:S04]  /*34c0*/  @!P1 LDG.E.U16 R252, desc[UR14][R110.64] ;  /* 0x0000000e6efc9981 */ /* 0x000ee8000c1e1500 */
[----:B------:R0:W5:Y:S04]  /*34d0*/  LDL.LU.64 R114, [R1+0xb0] ;  /* 0x0000b00001727983 */ /* 0x0001680000300a00 */
[----:B------:R0:W5:Y:S04]  /*34e0*/  LDL.LU.64 R112, [R1+0xa8] ;  /* 0x0000a80001707983 */ /* 0x0001680000300a00 */
[----:B------:R0:W5:Y:S04]  /*34f0*/  LDL.LU.64 R110, [R1+0xa0] ;  /* 0x0000a000016e7983 */ /* 0x0001680000300a00 */
[----:B------:R1:W-:Y:S04]  /*3500*/  STS.U16 [R248+UR12+0x800], R108 ;  /* 0x0008006cf8007988 */ /* 0x0003e8000800040c */
[----:B------:R0:W-:Y:S04]  /*3510*/  STS.U16 [R248+UR12+0x2800], R109 ;  /* 0x0028006df8007988 */ /* 0x0001e8000800040c */
[----:B------:R0:W-:Y:S04]  /*3520*/  STS.U16 [R248+UR12+0xc00], R17 ;  /* 0x000c0011f8007988 */ /* 0x0001e8000800040c */
[----:B-1----:R1:W5:Y:S04]  /*3530*/  LDL.LU R108, [R1+0x9c] ;  /* 0x00009c00016c7983 */ /* 0x0023680000300800 */
[----:B0-----:R1:W5:Y:S04]  /*3540*/  LDL.LU R109, [R1+0x98] ;  /* 0x00009800016d7983 */ /* 0x0013680000300800 */
[----:B------:R-:W2:Y:S04]  /*3550*/  LDL.LU R17, [R1] ;  /* 0x0000000001117983 */ /* 0x000ea80000300800 */
[----:B------:R0:W-:Y:S02]  /*3560*/  STS.U16 [R248+UR12+0x2c00], R18 ;  /* 0x002c0012f8007988 */ /* 0x0001e4000800040c */
[----:B0-----:R-:W-:-:S05]  /*3570*/  LOP3.LUT R18, R248, 0x10, RZ, 0x3c, !PT ;  /* 0x00000010f8127812 */ /* 0x001fca00078e3cff */
[----:B------:R0:W-:Y:S04]  /*3580*/  STS.U16 [R18+UR12+0x80], R100 ;  /* 0x0000806412007988 */ /* 0x0001e8000800040c */
[----:B------:R1:W-:Y:S04]  /*3590*/  STS.U16 [R18+UR12+0x480], R103 ;  /* 0x0004806712007988 */ /* 0x0003e8000800040c */
[----:B------:R1:W-:Y:S04]  /*35a0*/  STS.U16 [R18+UR12+0x2480], R106 ;  /* 0x0024806a12007988 */ /* 0x0003e8000800040c */
[----:B0-----:R-:W4:Y:S04]  /*35b0*/  LDL.LU R100, [R1+0x94] ;  /* 0x0000940001647983 */ /* 0x001f280000300800 */
[----:B-1----:R-:W3:Y:S04]  /*35c0*/  LDL.LU R103, [R1+0x90] ;  /* 0x0000900001677983 */ /* 0x002ee80000300800 */
[----:B------:R0:W5:Y:S04]  /*35d0*/  LDL.LU R106, [R1+0x8c] ;  /* 0x00008c00016a7983 */ /* 0x0001680000300800 */
[----:B------:R1:W-:Y:S04]  /*35e0*/  STS.U16 [R18+UR12+0x880], R239 ;  /* 0x000880ef12007988 */ /* 0x0003e8000800040c */
[----:B------:R0:W-:Y:S04]  /*35f0*/  STS.U16 [R18+UR12+0xc80], R19 ;  /* 0x000c801312007988 */ /* 0x0001e8000800040c */
[----:B------:R-:W-:Y:S04]  /*3600*/  STS.U16 [R18+UR12+0x2880], R4 ;  /* 0x0028800412007988 */ /* 0x000fe8000800040c */
[----:B-1----:R-:W4:Y:S04]  /*3610*/  LDL.LU R239, [R1+0x10] ;  /* 0x0000100001ef7983 */ /* 0x002f280000300800 */
[----:B0-----:R-:W3:Y:S04]  /*3620*/  LDL.LU R19, [R1+0x14] ;  /* 0x0000140001137983 */ /* 0x001ee80000300800 */
[----:B------:R0:W-:Y:S04]  /*3630*/  STS.U16 [R18+UR12+0x2c80], R20 ;  /* 0x002c801412007988 */ /* 0x0001e8000800040c */
[----:B0-----:R-:W4:Y:S04]  /*3640*/  LDL.LU R20, [R1+0x1c] ;  /* 0x00001c0001147983 */ /* 0x001f280000300800 */
[----:B--2---:R0:W-:Y:S04]  /*3650*/  STS.U16 [R18+UR12+0x2080], R17 ;  /* 0x0020801112007988 */ /* 0x0041e8000800040c */
[----:B0-----:R-:W2:Y:S01]  /*3660*/  LDL.LU R18, [R1+0x18] ;  /* 0x0000180001127983 */ /* 0x001ea20000300800 */
[----:B------:R-:W0:Y:S02]  /*3670*/  S2R R17, SR_TID.X ;  /* 0x0000000000117919 */ /* 0x000e240000002100 */
[----:B0-----:R-:W-:-:S04]  /*3680*/  SHF.R.S32.HI R17, RZ, 0x6, R17 ;  /* 0x00000006ff117819 */ /* 0x001fc80000011411 */
[----:B------:R-:W-:Y:S02]  /*3690*/  SGXT R4, R17, 0x1 ;  /* 0x000000011104781a */ /* 0x000fe40000000200 */
[----:B------:R-:W0:Y:S02]  /*36a0*/  S2R R17, SR_TID.X ;  /* 0x0000000000117919 */ /* 0x000e240000002100 */
[----:B0-----:R-:W-:-:S05]  /*36b0*/  IMAD.SHL.U32 R17, R17, 0x2, RZ ;  /* 0x0000000211117824 */ /* 0x001fca00078e00ff */
[----:B------:R-:W-:-:S04]  /*36c0*/  LOP3.LUT R17, R17, 0x7e, RZ, 0xc0, !PT ;  /* 0x0000007e11117812 */ /* 0x000fc800078ec0ff */
[----:B------:R-:W-:Y:S02]  /*36d0*/  LOP3.LUT R4, R17, 0x90, R4, 0x78, !PT ;  /* 0x0000009011047812 */ /* 0x000fe400078e7804 */
[----:B------:R-:W-:-:S05]  /*36e0*/  LOP3.LUT R17, R248, 0x20, RZ, 0x3c, !PT ;  /* 0x00000020f8117812 */ /* 0x000fca00078e3cff */
[----:B------:R0:W-:Y:S04]  /*36f0*/  STS.U16 [R17+UR12+0x900], R5 ;  /* 0x0009000511007988 */ /* 0x0001e8000800040c */
[----:B----4-:R-:W-:Y:S01]  /*3700*/  STS.U16 [R17+UR12+0x100], R20 ;  /* 0x0001001411007988 */ /* 0x010fe2000800040c */
[----:B0-----:R-:W-:-:S03]  /*3710*/  LOP3.LUT R5, R248, 0x30, RZ, 0x3c, !PT ;  /* 0x00000030f8057812 */ /* 0x001fc600078e3cff */
[----:B------:R-:W-:Y:S04]  /*3720*/  STS.U16 [R17+UR12+0x500], R107 ;  /* 0x0005006b11007988 */ /* 0x000fe8000800040c */
[----:B------:R-:W-:Y:S04]  /*3730*/  STS.U16 [R17+UR12+0x2500], R104 ;  /* 0x0025006811007988 */ /* 0x000fe8000800040c */
[----:B------:R0:W-:Y:S04]  /*3740*/  STS.U16 [R17+UR12+0x2900], R6 ;  /* 0x0029000611007988 */ /* 0x0001e8000800040c */
[----:B------:R-:W-:Y:S04]  /*3750*/  STS.U16 [R17+UR12+0xd00], R21 ;  /* 0x000d001511007988 */ /* 0x000fe8000800040c */
[----:B------:R-:W-:Y:S01]  /*3760*/  STS.U16 [R17+UR12+0x2d00], R232 ;  /* 0x002d00e811007988 */ /* 0x000fe2000800040c */
[----:B0-----:R-:W-:-:S03]  /*3770*/  LOP3.LUT R6, R248, 0x40, RZ, 0x3c, !PT ;  /* 0x00000040f8067812 */ /* 0x001fc600078e3cff */
[----:B------:R0:W5:Y:S04]  /*3780*/  LDL.LU R107, [R1+0x88] ;  /* 0x00008800016b7983 */ /* 0x0001680000300800 */
[----:B------:R0:W5:Y:S01]  /*3790*/  LDL.LU R104, [R1+0x84] ;  /* 0x0000840001687983 */ /* 0x0001620000300800 */
[----:B------:R-:W-:Y:S01]  /*37a0*/  UMOV UR4, UR13 ;  /* 0x0000000d00047c82 */ /* 0x000fe20008000000 */
[----:B------:R-:W-:Y:S01]  /*37b0*/  UMOV UR5, 0x40000040 ;  /* 0x4000004000057882 */ /* 0x000fe20000000000 */
[----:B------:R-:W-:Y:S01]  /*37c0*/  UMOV UR18, UR6 ;  /* 0x0000000600127c82 */ /* 0x000fe20008000000 */
[----:B------:R-:W-:Y:S01]  /*37d0*/  UMOV UR19, UR7 ;  /* 0x0000000700137c82 */ /* 0x000fe20008000000 */
[----:B--2---:R-:W-:Y:S04]  /*37e0*/  STS.U16 [R17+UR12+0x2100], R18 ;  /* 0x0021001211007988 */ /* 0x004fe8000800040c */
[----:B---3--:R-:W-:Y:S04]  /*37f0*/  STS.U16 [R5+UR12+0x180], R19 ;  /* 0x0001801305007988 */ /* 0x008fe8000800040c */
[----:B------:R-:W-:Y:S04]  /*3800*/  STS.U16 [R5+UR12+0x2180], R239 ;  /* 0x002180ef05007988 */ /* 0x000fe8000800040c */
[----:B------:R-:W-:Y:S04]  /*3810*/  STS.U16 [R5+UR12+0x580], R105 ;  /* 0x0005806905007988 */ /* 0x000fe8000800040c */
[----:B------:R-:W-:Y:S04]  /*3820*/  STS.U16 [R5+UR12+0x2580], R102 ;  /* 0x0025806605007988 */ /* 0x000fe8000800040c */
[----:B------:R1:W-:Y:S04]  /*3830*/  STS.U16 [R5+UR12+0x980], R7 ;  /* 0x0009800705007988 */ /* 0x0003e8000800040c */
[----:B------:R-:W-:Y:S04]  /*3840*/  STS.U16 [R5+UR12+0x2980], R8 ;  /* 0x0029800805007988 */ /* 0x000fe8000800040c */
[----:B------:R-:W-:Y:S04]  /*3850*/  STS.U16 [R5+UR12+0xd80], R233 ;  /* 0x000d80e905007988 */ /* 0x000fe8000800040c */
[----:B------:R2:W-:Y:S01]  /*3860*/  STS.U16 [R5+UR12+0x2d80], R234 ;  /* 0x002d80ea05007988 */ /* 0x0005e2000800040c */
[----:B-1----:R-:W-:-:S03]  /*3870*/  LOP3.LUT R7, R248, 0x60, RZ, 0x3c, !PT ;  /* 0x00000060f8077812 */ /* 0x002fc600078e3cff */
[----:B------:R-:W-:Y:S04]  /*3880*/  STS.U16 [R6+UR12+0x200], R103 ;  /* 0x0002006706007988 */ /* 0x000fe8000800040c */
[----:B------:R0:W5:Y:S01]  /*3890*/  LDL.LU R105, [R1+0x80] ;  /* 0x0000800001697983 */ /* 0x0001620000300800 */
[----:B--2---:R-:W-:-:S03]  /*38a0*/  LOP3.LUT R5, R248, 0x50, RZ, 0x3c, !PT ;  /* 0x00000050f8057812 */ /* 0x004fc600078e3cff */
[----:B------:R-:W-:Y:S01]  /*38b0*/  STS.U16 [R6+UR12+0x2200], R100 ;  /* 0x0022006406007988 */ /* 0x000fe2000800040c */
[----:B------:R-:W-:-:S03]  /*38c0*/  LOP3.LUT R248, R248, 0x70, RZ, 0x3c, !PT ;  /* 0x00000070f8f87812 */ /* 0x000fc600078e3cff */
[----:B------:R-:W-:Y:S04]  /*38d0*/  STS.U16 [R6+UR12+0x600], R101 ;  /* 0x0006006506007988 */ /* 0x000fe8000800040c */
[----:B------:R-:W-:Y:S04]  /*38e0*/  STS.U16 [R6+UR12+0x2600], R98 ;  /* 0x0026006206007988 */ /* 0x000fe8000800040c */
[----:B------:R-:W-:Y:S04]  /*38f0*/  STS.U16 [R6+UR12+0xa00], R9 ;  /* 0x000a000906007988 */ /* 0x000fe8000800040c */
[----:B------:R-:W-:Y:S04]  /*3900*/  STS.U16 [R6+UR12+0x2a00], R10 ;  /* 0x002a000a06007988 */ /* 0x000fe8000800040c */
[----:B------:R-:W-:Y:S04]  /*3910*/  STS.U16 [R6+UR12+0xe00], R235 ;  /* 0x000e00eb06007988 */ /* 0x000fe8000800040c */
[----:B------:R1:W-:Y:S04]  /*3920*/  STS.U16 [R6+UR12+0x2e00], R236 ;  /* 0x002e00ec06007988 */ /* 0x0003e8000800040c */
[----:B------:R-:W-:Y:S04]  /*3930*/  STS.U16 [R5+UR12+0x280], R99 ;  /* 0x0002806305007988 */ /* 0x000fe8000800040c */
[----:B------:R-:W-:Y:S01]  /*3940*/  STS.U16 [R5+UR12+0x2280], R96 ;  /* 0x0022806005007988 */ /* 0x000fe2000800040c */
[----:B------:R-:W-:Y:S01]  /*3950*/  UMOV UR22, UR10 ;  /* 0x0000000a00167c82 */ /* 0x000fe20008000000 */
[----:B------:R-:W-:Y:S01]  /*3960*/  UMOV UR23, UR11 ;  /* 0x0000000b00177c82 */ /* 0x000fe20008000000 */
[----:B------:R-:W-:Y:S01]  /*3970*/  UMOV UR26, UR6 ;  /* 0x00000006001a7c82 */ /* 0x000fe20008000000 */
[----:B------:R-:W-:Y:S01]  /*3980*/  STS.U16 [R5+UR12+0x680], R97 ;  /* 0x0006806105007988 */ /* 0x000fe2000800040c */
[----:B------:R-:W-:Y:S01]  /*3990*/  UMOV UR27, UR7 ;  /* 0x00000007001b7c82 */ /* 0x000fe20008000000 */
[----:B------:R-:W-:Y:S01]  /*39a0*/  UMOV UR30, UR10 ;  /* 0x0000000a001e7c82 */ /* 0x000fe20008000000 */
[----:B------:R-:W-:Y:S01]  /*39b0*/  UMOV UR31, UR11 ;  /* 0x0000000b001f7c82 */ /* 0x000fe20008000000 */
[----:B------:R-:W-:Y:S01]  /*39c0*/  STS.U16 [R5+UR12+0x2680], R94 ;  /* 0x0026805e05007988 */ /* 0x000fe2000800040c */
[----:B------:R-:W-:Y:S01]  /*39d0*/  UMOV UR34, UR6 ;  /* 0x0000000600227c82 */ /* 0x000fe20008000000 */
[----:B------:R-:W-:Y:S01]  /*39e0*/  UMOV UR35, UR7 ;  /* 0x0000000700237c82 */ /* 0x000fe20008000000 */
[----:B-1----:R-:W1:Y:S01]  /*39f0*/  LDC R6, c[0x0][0x23c] ;  /* 0x00008f00ff067b82 */ /* 0x002e620000000800 */
[----:B------:R-:W-:Y:S04]  /*3a00*/  STS.U16 [R5+UR12+0xa80], R11 ;  /* 0x000a800b05007988 */ /* 0x000fe8000800040c */
[----:B------:R-:W-:Y:S04]  /*3a10*/  STS.U16 [R5+UR12+0x2a80], R12 ;  /* 0x002a800c05007988 */ /* 0x000fe8000800040c */
[----:B------:R-:W-:Y:S04]  /*3a20*/  STS.U16 [R5+UR12+0xe80], R237 ;  /* 0x000e80ed05007988 */ /* 0x000fe8000800040c */
[----:B------:R2:W-:Y:S04]  /*3a30*/  STS.U16 [R5+UR12+0x2e80], R238 ;  /* 0x002e80ee05007988 */ /* 0x0005e8000800040c */
[----:B------:R3:W-:Y:S04]  /*3a40*/  STS.U16 [R7+UR12+0x300], R95 ;  /* 0x0003005f07007988 */ /* 0x0007e8000800040c */
[----:B------:R4:W-:Y:S01]  /*3a50*/  STS.U16 [R7+UR12+0x2300], R92 ;  /* 0x0023005c07007988 */ /* 0x0009e2000800040c */
[----:B--2---:R-:W-:-:S03]  /*3a60*/  LOP3.LUT R5, R4, 0x20, RZ, 0x3c, !PT ;  /* 0x0000002004057812 */ /* 0x004fc600078e3cff */
[----:B------:R2:W-:Y:S04]  /*3a70*/  STS.U16 [R7+UR12+0x700], R93 ;  /* 0x0007005d07007988 */ /* 0x0005e8000800040c */
[----:B------:R0:W-:Y:S04]  /*3a80*/  STS.U16 [R7+UR12+0x2700], R22 ;  /* 0x0027001607007988 */ /* 0x0001e8000800040c */
[----:B------:R-:W-:Y:S04]  /*3a90*/  STS.U16 [R7+UR12+0xb00], R13 ;  /* 0x000b000d07007988 */ /* 0x000fe8000800040c */
[----:B------:R-:W-:Y:S04]  /*3aa0*/  STS.U16 [R7+UR12+0x2b00], R14 ;  /* 0x002b000e07007988 */ /* 0x000fe8000800040c */
[----:B------:R-:W-:Y:S04]  /*3ab0*/  STS.U16 [R7+UR12+0xf00], R240 ;  /* 0x000f00f007007988 */ /* 0x000fe8000800040c */
[----:B------:R-:W-:Y:S04]  /*3ac0*/  STS.U16 [R7+UR12+0x2f00], R241 ;  /* 0x002f00f107007988 */ /* 0x000fe8000800040c */
[----:B------:R1:W-:Y:S04]  /*3ad0*/  STS.U16 [R248+UR12+0x380], R23 ;  /* 0x00038017f8007988 */ /* 0x0003e8000800040c */
[----:B------:R1:W-:Y:S04]  /*3ae0*/  STS.U16 [R248+UR12+0x2380], R88 ;  /* 0x00238058f8007988 */ /* 0x0003e8000800040c */
[----:B------:R1:W-:Y:S04]  /*3af0*/  STS.U16 [R248+UR12+0x780], R89 ;  /* 0x00078059f8007988 */ /* 0x0003e8000800040c */
[----:B------:R1:W-:Y:S04]  /*3b00*/  STS.U16 [R248+UR12+0x2780], R3 ;  /* 0x00278003f8007988 */ /* 0x0003e8000800040c */
[----:B------:R-:W-:Y:S04]  /*3b10*/  STS.U16 [R248+UR12+0xb80], R15 ;  /* 0x000b800ff8007988 */ /* 0x000fe8000800040c */
[----:B------:R-:W-:Y:S04]  /*3b20*/  STS.U16 [R248+UR12+0x2b80], R16 ;  /* 0x002b8010f8007988 */ /* 0x000fe8000800040c */
[----:B------:R-:W-:Y:S04]  /*3b30*/  STS.U16 [R248+UR12+0xf80], R242 ;  /* 0x000f80f2f8007988 */ /* 0x000fe8000800040c */
[----:B------:R-:W-:Y:S04]  /*3b40*/  STS.U16 [R248+UR12+0x2f80], R243 ;  /* 0x002f80f3f8007988 */ /* 0x000fe8000800040c */
[----:B------:R-:W-:Y:S04]  /*3b50*/  STS.U16 [R4+UR12+0x4000], R244 ;  /* 0x004000f404007988 */ /* 0x000fe8000800040c */
[----:B------:R-:W-:Y:S04]  /*3b60*/  STS.U16 [R4+UR12+0x4200], R247 ;  /* 0x004200f704007988 */ /* 0x000fe8000800040c */
[----:B------:R1:W-:Y:S04]  /*3b70*/  STS.U16 [R4+UR12+0x4400], R249 ;  /* 0x004400f904007988 */ /* 0x0003e8000800040c */
[----:B------:R-:W-:Y:S04]  /*3b80*/  STS.U16 [R4+UR12+0x4600], R251 ;  /* 0x004600fb04007988 */ /* 0x000fe8000800040c */
[----:B------:R-:W-:Y:S04]  /*3b90*/  STS.U16 [R5+UR12+0x4100], R246 ;  /* 0x004100f605007988 */ /* 0x000fe8000800040c */
[----:B------:R-:W-:Y:S04]  /*3ba0*/  STS.U16 [R5+UR12+0x4300], R245 ;  /* 0x004300f505007988 */ /* 0x000fe8000800040c */
[----:B------:R-:W-:Y:S04]  /*3bb0*/  STS.U16 [R5+UR12+0x4500], R250 ;  /* 0x004500fa05007988 */ /* 0x000fe8000800040c */
[----:B------:R-:W-:Y:S01]  /*3bc0*/  STS.U16 [R5+UR12+0x4700], R252 ;  /* 0x004700fc05007988 */ /* 0x000fe2000800040c */
[----:B------:R3:W-:Y:S06]  /*3bd0*/  MEMBAR.ALL.CTA ;  /* 0x0000000000007992 */ /* 0x0007ec0000008000 */
[----:B---3--:R-:W3:Y:S04]  /*3be0*/  FENCE.VIEW.ASYNC.S ;  /* 0x00000000000073c6 */ /* 0x008ee80000000000 */
[----:B------:R0:W5:Y:S04]  /*3bf0*/  LDL.LU R102, [R1+0x7c] ;  /* 0x00007c0001667983 */ /* 0x0001680000300800 */
[----:B------:R0:W5:Y:S04]  /*3c00*/  LDL.LU R103, [R1+0x78] ;  /* 0x0000780001677983 */ /* 0x0001680000300800 */
[----:B------:R0:W5:Y:S04]  /*3c10*/  LDL.LU R100, [R1+0x74] ;  /* 0x0000740001647983 */ /* 0x0001680000300800 */
[----:B------:R0:W5:Y:S04]  /*3c20*/  LDL.LU R101, [R1+0x70] ;  /* 0x0000700001657983 */ /* 0x0001680000300800 */
[----:B------:R0:W5:Y:S01]  /*3c30*/  LDL.LU R98, [R1+0x6c] ;  /* 0x00006c0001627983 */ /* 0x0001620000300800 */
[----:B---3--:R-:W-:Y:S06]  /*3c40*/  BAR.SYNC.DEFER_BLOCKING 0x0 ;  /* 0x0000000000007b1d */ /* 0x008fec0000010000 */
[----:B------:R3:W5:Y:S04]  /*3c50*/  LDL.LU R99, [R1+0x68] ;  /* 0x0000680001637983 */ /* 0x0007680000300800 */
[----:B------:R3:W5:Y:S04]  /*3c60*/  LDL.LU R96, [R1+0x64] ;  /* 0x0000640001607983 */ /* 0x0007680000300800 */
[----:B------:R3:W5:Y:S04]  /*3c70*/  LDL.LU R97, [R1+0x60] ;  /* 0x0000600001617983 */ /* 0x0007680000300800 */
[----:B------:R3:W5:Y:S04]  /*3c80*/  LDL.LU R94, [R1+0x5c] ;  /* 0x00005c00015e7983 */ /* 0x0007680000300800 */
[----:B------:R3:W5:Y:S04]  /*3c90*/  LDL.LU R95, [R1+0x58] ;  /* 0x00005800015f7983 */ /* 0x0007680000300800 */
[----:B----4-:R3:W5:Y:S04]  /*3ca0*/  LDL.LU R92, [R1+0x54] ;  /* 0x00005400015c7983 */ /* 0x0107680000300800 */
[----:B--2---:R3:W5:Y:S04]  /*3cb0*/  LDL.LU R93, [R1+0x50] ;  /* 0x00005000015d7983 */ /* 0x0047680000300800 */
[----:B0-----:R3:W5:Y:S04]  /*3cc0*/  LDL.LU R22, [R1+0x4c] ;  /* 0x00004c0001167983 */ /* 0x0017680000300800 */
[----:B-1----:R3:W5:Y:S04]  /*3cd0*/  LDL.LU R23, [R1+0x48] ;  /* 0x0000480001177983 */ /* 0x0027680000300800 */
[----:B------:R3:W5:Y:S04]  /*3ce0*/  LDL.LU R88, [R1+0x44] ;  /* 0x0000440001587983 */ /* 0x0007680000300800 */
[----:B------:R3:W5:Y:S04]  /*3cf0*/  LDL.LU R89, [R1+0x40] ;  /* 0x0000400001597983 */ /* 0x0007680000300800 */
[----:B------:R-:W2:Y:S01]  /*3d00*/  LDL.LU R3, [R1+0x3c] ;  /* 0x00003c0001037983 */ /* 0x000ea20000300800 */
[----:B------:R-:W-:-:S06]  /*3d10*/  WARPGROUP.ARRIVE ;  /* 0x00000000000079c5 */ /* 0x000fcc0000000000 */
[----:B------:R-:W-:Y:S04]  /*3d20*/  HGMMA.64x32x16.F32 R72, gdesc[UR4].tnspA, R72 ;  /* 0x20600000044879f0 */ /* 0x000fe80008700848 */
[----:B------:R-:W-:Y:S04]  /*3d30*/  HGMMA.64x32x16.F32 R72, gdesc[UR8].tnspA, R72 ;  /* 0x20600000084879f0 */ /* 0x000fe80008700848 */
[----:B------:R-:W-:Y:S04]  /*3d40*/  HGMMA.64x32x16.F32 R56, gdesc[UR16].tnspA, R56 ;  /* 0x20600000103879f0 */ /* 0x000fe80008700838 */
[----:B------:R-:W-:Y:S04]  /*3d50*/  HGMMA.64x32x16.F32 R56, gdesc[UR20].tnspA, R56 ;  /* 0x20600000143879f0 */ /* 0x000fe80008700838 */
[----:B------:R-:W-:Y:S01]  /*3d60*/  HGMMA.64x32x16.F32 R40, gdesc[UR24].tnspA, R40 ;  /* 0x20600000182879f0 */ /* 0x000fe20008700828 */
[----:B------:R-:W-:-:S03]  /*3d70*/  UMOV UR38, UR10 ;  /* 0x0000000a00267c82 */ /* 0x000fc60008000000 */
[----:B------:R-:W-:Y:S04]  /*3d80*/  HGMMA.64x32x16.F32 R40, gdesc[UR28].tnspA, R40 ;  /* 0x206000001c2879f0 */ /* 0x000fe80008700828 */
[----:B------:R-:W-:Y:S01]  /*3d90*/  HGMMA.64x32x16.F32 R24, gdesc[UR32].tnspA, R24 ;  /* 0x20600000201879f0 */ /* 0x000fe20008700818 */
[----:B------:R-:W-:Y:S01]  /*3da0*/  UMOV UR39, UR11 ;  /* 0x0000000b00277c82 */ /* 0x000fe20008000000 */
[----:B------:R-:W-:-:S04]  /*3db0*/  IMAD.SHL.U32 R6, R6, 0x20, RZ ;  /* 0x0000002006067824 */ /* 0x000fc800078e00ff */
[----:B------:R-:W-:-:S04]  /*3dc0*/  IMAD.WIDE R230, R6, 0x2, R230 ;  /* 0x0000000206e67825 */ /* 0x000fc800078e02e6 */
[C---:B------:R-:W-:Y:S01]  /*3dd0*/  IMAD.WIDE R228, R6.reuse, 0x2, R228 ;  /* 0x0000000206e47825 */ /* 0x040fe200078e02e4 */
[----:B------:R-:W-:Y:S04]  /*3de0*/  STL [R1+0x38], R230 ;  /* 0x000038e601007387 */ /* 0x000fe80000100800 */
[----:B------:R-:W-:Y:S01]  /*3df0*/  STL [R1+0x34], R231 ;  /* 0x000034e701007387 */ /* 0x000fe20000100800 */
[----:B------:R-:W-:-:S03]  /*3e00*/  IMAD.WIDE R248, R6, 0x2, R224 ;  /* 0x0000000206f87825 */ /* 0x000fc600078e02e0 */
[----:B------:R-:W-:Y:S01]  /*3e10*/  STL [R1+0x30], R228 ;  /* 0x000030e401007387 */ /* 0x000fe20000100800 */
[----:B------:R-:W-:-:S03]  /*3e20*/  IMAD.WIDE R226, R6, 0x2, R226 ;  /* 0x0000000206e27825 */ /* 0x000fc600078e02e2 */
[----:B------:R0:W-:Y:S01]  /*3e30*/  STL [R1+0x2c], R229 ;  /* 0x00002ce501007387 */ /* 0x0001e20000100800 */
[C---:B------:R-:W-:Y:S01]  /*3e40*/  IMAD.WIDE R224, R6.reuse, 0x2, R220 ;  /* 0x0000000206e07825 */ /* 0x040fe200078e02dc */
[----:B------:R-:W-:Y:S03]  /*3e50*/  HGMMA.64x32x16.F32 R24, gdesc[UR36].tnspA, R24, gsb0 ;  /* 0x20600000241879f0 */ /* 0x000fe60008000818 */
[----:B0-----:R-:W-:-:S04]  /*3e60*/  IMAD.WIDE R228, R6, 0x2, R222 ;  /* 0x0000000206e47825 */ /* 0x001fc800078e02de */
[----:B------:R-:W-:-:S04]  /*3e70*/  IMAD.WIDE R218, R6, 0x2, R218 ;  /* 0x0000000206da7825 */ /* 0x000fc800078e02da */
[----:B------:R-:W-:Y:S02]  /*3e80*/  IMAD.WIDE R216, R6, 0x2, R216 ;  /* 0x0000000206d87825 */ /* 0x000fe400078e02d8 */
[----:B------:R-:W0:Y:S01]  /*3e90*/  LDC R6, c[0x0][0x238] ;  /* 0x00008e00ff067b82 */ /* 0x000e220000000800 */
[----:B------:R-:W-:Y:S01]  /*3ea0*/  STL [R1+0xc], R226 ;  /* 0x00000ce201007387 */ /* 0x000fe20000100800 */
[----:B------:R-:W-:Y:S02]  /*3eb0*/  IMAD.MOV.U32 R252, RZ, RZ, R248 ;  /* 0x000000fffffc7224 */ /* 0x000fe400078e00f8 */
[----:B------:R-:W-:Y:S01]  /*3ec0*/  IMAD.MOV.U32 R231, RZ, RZ, R228 ;  /* 0x000000ffffe77224 */ /* 0x000fe200078e00e4 */
[----:B------:R1:W-:Y:S01]  /*3ed0*/  STL [R1+0x8], R227 ;  /* 0x000008e301007387 */ /* 0x0003e20000100800 */
[----:B------:R-:W-:Y:S02]  /*3ee0*/  IMAD.MOV.U32 R223, RZ, RZ, R218 ;  /* 0x000000ffffdf7224 */ /* 0x000fe400078e00da */
[----:B------:R-:W-:-:S02]  /*3ef0*/  IMAD.MOV.U32 R222, RZ, RZ, R219 ;  /* 0x000000ffffde7224 */ /* 0x000fc400078e00db */
[----:B------:R-:W-:Y:S02]  /*3f00*/  IMAD.MOV.U32 R221, RZ, RZ, R216 ;  /* 0x000000ffffdd7224 */ /* 0x000fe400078e00d8 */
[----:B--2---:R-:W-:-:S05]  /*3f10*/  VIADD R3, R3, 0xffffffff ;  /* 0xffffffff03037836 */ /* 0x004fca0000000000 */
[----:B------:R-:W-:Y:S01]  /*3f20*/  ISETP.NE.U32.AND P0, PT, R3, RZ, PT ;  /* 0x000000ff0300720c */ /* 0x000fe20003f05070 */
[----:B0-----:R-:W-:Y:S02]  /*3f30*/  IMAD.SHL.U32 R6, R6, 0x20, RZ ;  /* 0x0000002006067824 */ /* 0x001fe400078e00ff */
[----:B-1----:R-:W-:Y:S02]  /*3f40*/  IMAD.MOV.U32 R227, RZ, RZ, R224 ;  /* 0x000000ffffe37224 */ /* 0x002fe400078e00e0 */
[----:B------:R-:W-:Y:S02]  /*3f50*/  IMAD.MOV.U32 R220, RZ, RZ, R217 ;  /* 0x000000ffffdc7224 */ /* 0x000fe400078e00d9 */
[----:B------:R-:W-:-:S04]  /*3f60*/  IMAD.WIDE R90, R6, 0x2, R90 ;  /* 0x00000002065a7825 */ /* 0x000fc800078e025a */
[----:B------:R-:W-:Y:S01]  /*3f70*/  VIADD R2, R2, 0xffffffe0 ;  /* 0xffffffe002027836 */ /* 0x000fe20000000000 */
[----:B------:R-:W-:Y:S02]  /*3f80*/  WARPGROUP.DEPBAR.LE gsb0, 0x0 ;  /* 0x00008000000079c5 */ /* 0x000fe40000010000 */
[----:B---3--:R-:W-:Y:S05]  /*3f90*/  @P0 BRA `(.L_x_1) ;  /* 0xffffffd800f40947 */ /* 0x008fea000383ffff */
[----:B-----5:R-:W-:Y:S02]  /*3fa0*/  F2FP.F16.F32.PACK_AB R89, R55, R87 ;  /* 0x000000573759723e */ /* 0x020fe400000000ff */
[----:B------:R-:W-:Y:S02]  /*3fb0*/  F2FP.F16.F32.PACK_AB R91, R39, R71 ;  /* 0x00000047275b723e */ /* 0x000fe400000000ff */
[----:B------:R-:W-:Y:S02]  /*3fc0*/  F2FP.F16.F32.PACK_AB R55, R35, R67 ;  /* 0x000000432337723e */ /* 0x000fe400000000ff */
[----:B------:R-:W-:Y:S02]  /*3fd0*/  F2FP.F16.F32.PACK_AB R90, R37, R69 ;  /* 0x00000045255a723e */ /* 0x000fe400000000ff */
[----:B------:R-:W-:Y:S02]  /*3fe0*/  F2FP.F16.F32.PACK_AB R71, R38, R70 ;  /* 0x000000462647723e */ /* 0x000fe400000000ff */
[----:B------:R-:W-:-:S02]  /*3ff0*/  F2FP.F16.F32.PACK_AB R35, R31, R63 ;  /* 0x0000003f1f23723e */ /* 0x000fc400000000ff */
[----:B------:R-:W-:Y:S02]  /*4000*/  F2FP.F16.F32.PACK_AB R70, R36, R68 ;  /* 0x000000442446723e */ /* 0x000fe400000000ff */
        /* <DEDUP_REMOVED lines=24> */
[----:B------:R-:W-:-:S07]  /*4190*/  F2FP.F16.F32.PACK_AB R12, R40, R72 ;  /* 0x00000048280c723e */ /* 0x000fce00000000ff */
.L_x_0:
[----:B------:R-:W0:Y:S01]  /*41a0*/  S2R R4, SR_TID.X ;  /* 0x0000000000047919 */ /* 0x000e220000002100 */
[----:B------:R-:W-:Y:S01]  /*41b0*/  ULDC.64 UR8, c[0x0][0x228] ;  /* 0x00008a0000087ab9 */ /* 0x000fe20000000a00 */
[----:B------:R-:W-:Y:S01]  /*41c0*/  ULDC.64 UR4, c[0x0][0x220] ;  /* 0x0000880000047ab9 */ /* 0x000fe20000000a00 */
[----:B------:R-:W-:Y:S01]  /*41d0*/  ULDC UR6, c[0x0][0x248] ;  /* 0x0000920000067ab9 */ /* 0x000fe20000000800 */
[----:B------:R-:W2:Y:S04]  /*41e0*/  LDL.LU R94, [R1+0x20] ;  /* 0x00002000015e7983 */ /* 0x000ea80000300800 */
[----:B------:R-:W3:Y:S04]  /*41f0*/  LDL.LU R93, [R1+0x24] ;  /* 0x00002400015d7983 */ /* 0x000ee80000300800 */
[----:B------:R-:W4:Y:S01]  /*4200*/  LDL.LU R92, [R1+0x28] ;  /* 0x00002800015c7983 */ /* 0x000f220000300800 */
[C---:B0-----:R-:W-:Y:S01]  /*4210*/  IMAD.SHL.U32 R0, R4.reuse, 0x10, RZ ;  /* 0x0000001004007824 */ /* 0x041fe200078e00ff */
[C---:B------:R-:W-:Y:S01]  /*4220*/  LOP3.LUT R41, R4.reuse, 0x7f, RZ, 0xc0, !PT ;  /* 0x0000007f04297812 */ /* 0x040fe200078ec0ff */
[----:B------:R-:W-:-:S03]  /*4230*/  IMAD.SHL.U32 R2, R4, 0x40, RZ ;  /* 0x0000004004027824 */ /* 0x000fc600078e00ff */
[----:B------:R-:W-:Y:S02]  /*4240*/  LOP3.LUT R0, R0, 0xf0, RZ, 0xc0, !PT ;  /* 0x000000f000007812 */ /* 0x000fe400078ec0ff */
[----:B------:R-:W-:Y:S02]  /*4250*/  LOP3.LUT R3, R2, 0x400, RZ, 0xc0, !PT ;  /* 0x0000040002037812 */ /* 0x000fe400078ec0ff */
[----:B------:R-:W-:Y:S01]  /*4260*/  LEA R41, R41, UR12, 0x4 ;  /* 0x0000000c29297c11 */ /* 0x000fe2000f8e20ff */
[----:B------:R-:W-:Y:S01]  /*4270*/  BAR.SYNC.DEFER_BLOCKING 0x0 ;  /* 0x0000000000007b1d */ /* 0x000fe20000010000 */
[----:B------:R-:W-:Y:S02]  /*4280*/  IADD3 R0, R3, UR12, R0 ;  /* 0x0000000c03007c10 */ /* 0x000fe4000fffe000 */
[----:B------:R-:W-:-:S05]  /*4290*/  LOP3.LUT R3, R4, 0x60, RZ, 0xc0, !PT ;  /* 0x0000006004037812 */ /* 0x000fca00078ec0ff */
[----:B------:R-:W-:-:S05]  /*42a0*/  IMAD R40, R3, 0x8, R0 ;  /* 0x0000000803287824 */ /* 0x000fca00078e0200 */
[----:B------:R-:W-:Y:S01]  /*42b0*/  STSM.16.M88.4 [R40], R12 ;  /* 0x0000000c28007844 */ /* 0x000fe20000000200 */
[----:B------:R-:W-:Y:S06]  /*42c0*/  BAR.SYNC.DEFER_BLOCKING 0x0 ;  /* 0x0000000000007b1d */ /* 0x000fec0000010000 */
[----:B------:R-:W0:Y:S02]  /*42d0*/  LDS.128 R44, [R41] ;  /* 0x00000000292c7984 */ /* 0x000e240000000c00 */
[----:B------:R-:W-:Y:S06]  /*42e0*/  BAR.SYNC.DEFER_BLOCKING 0x0 ;  /* 0x0000000000007b1d */ /* 0x000fec0000010000 */
[----:B------:R-:W-:Y:S02]  /*42f0*/  STSM.16.M88.4 [R40], R16 ;  /* 0x0000001028007844 */ /* 0x000fe40000000200 */
[----:B------:R-:W-:Y:S06]  /*4300*/  BAR.SYNC.DEFER_BLOCKING 0x0 ;  /* 0x0000000000007b1d */ /* 0x000fec0000010000 */
[----:B------:R-:W1:Y:S02]  /*4310*/  LDS.128 R48, [R41] ;  /* 0x0000000029307984 */ /* 0x000e640000000c00 */
[----:B------:R-:W-:Y:S06]  /*4320*/  BAR.SYNC.DEFER_BLOCKING 0x0 ;  /* 0x0000000000007b1d */ /* 0x000fec0000010000 */
[----:B------:R-:W-:Y:S02]  /*4330*/  STSM.16.M88.4 [R40], R28 ;  /* 0x0000001c28007844 */ /* 0x000fe40000000200 */
[----:B------:R-:W-:Y:S06]  /*4340*/  BAR.SYNC.DEFER_BLOCKING 0x0 ;  /* 0x0000000000007b1d */ /* 0x000fec0000010000 */
[----:B------:R-:W5:Y:S02]  /*4350*/  LDS.128 R20, [R41] ;  /* 0x0000000029147984 */ /* 0x000f640000000c00 */
[----:B------:R-:W-:Y:S06]  /*4360*/  BAR.SYNC.DEFER_BLOCKING 0x0 ;  /* 0x0000000000007b1d */ /* 0x000fec0000010000 */
[----:B------:R0:W-:Y:S02]  /*4370*/  STSM.16.M88.4 [R40], R32 ;  /* 0x0000002028007844 */ /* 0x0001e40000000200 */
[----:B------:R-:W-:Y:S01]  /*4380*/  BAR.SYNC.DEFER_BLOCKING 0x0 ;  /* 0x0000000000007b1d */ /* 0x000fe20000010000 */
[----:B0-----:R-:W-:-:S05]  /*4390*/  PRMT R34, R44, 0x7632, R34 ;  /* 0x000076322c227816 */ /* 0x001fca0000000022 */
[----:B------:R-:W0:Y:S02]  /*43a0*/  LDS.128 R16, [R41] ;  /* 0x0000000029107984 */ /* 0x000e240000000c00 */
[----:B------:R-:W-:Y:S06]  /*43b0*/  BAR.SYNC.DEFER_BLOCKING 0x0 ;  /* 0x0000000000007b1d */ /* 0x000fec0000010000 */
[----:B------:R1:W-:Y:S02]  /*43c0*/  STSM.16.M88.4 [R40], R36 ;  /* 0x0000002428007844 */ /* 0x0003e40000000200 */
[----:B------:R-:W-:Y:S01]  /*43d0*/  BAR.SYNC.DEFER_BLOCKING 0x0 ;  /* 0x0000000000007b1d */ /* 0x000fe20000010000 */
[----:B--2---:R-:W-:-:S02]  /*43e0*/  VIADD R5, R94, 0x2 ;  /* 0x000000025e057836 */ /* 0x004fc40000000000 */
[----:B------:R-:W-:Y:S01]  /*43f0*/  VIADD R6, R94, 0x1 ;  /* 0x000000015e067836 */ /* 0x000fe20000000000 */
[----:B-1----:R-:W-:Y:S01]  /*4400*/  PRMT R36, R48, 0x7632, R36 ;  /* 0x0000763230247816 */ /* 0x002fe20000000024 */
[C---:B------:R-:W-:Y:S01]  /*4410*/  VIADD R2, R94.reuse, 0x4 ;  /* 0x000000045e027836 */ /* 0x040fe20000000000 */
[----:B------:R-:W-:Y:S01]  /*4420*/  ISETP.GE.AND P4, PT, R5, UR9, PT ;  /* 0x0000000905007c0c */ /* 0x000fe2000bf86270 */
[----:B------:R-:W-:Y:S01]  /*4430*/  IMAD R29, R94, UR6, RZ ;  /* 0x000000065e1d7c24 */ /* 0x000fe2000f8e02ff */
[----:B------:R-:W1:Y:S01]  /*4440*/  LDC R5, c[0x0][0x244] ;  /* 0x00009100ff057b82 */ /* 0x000e620000000800 */
[----:B------:R-:W-:Y:S01]  /*4450*/  ISETP.GE.AND P5, PT, R6, UR9, PT ;  /* 0x0000000906007c0c */ /* 0x000fe2000bfa6270 */
[----:B------:R-:W-:Y:S01]  /*4460*/  VIADD R6, R94, 0x3 ;  /* 0x000000035e067836 */ /* 0x000fe20000000000 */
[----:B------:R-:W-:Y:S01]  /*4470*/  ISETP.GE.AND P1, PT, R2, UR9, PT ;  /* 0x0000000902007c0c */ /* 0x000fe2000bf26270 */
[----:B------:R-:W-:Y:S01]  /*4480*/  VIADD R33, R29, UR6 ;  /* 0x000000061d217c36 */ /* 0x000fe20008000000 */
[----:B---3--:R-:W-:Y:S01]  /*4490*/  ISETP.GE.AND P0, PT, R93, UR8, PT ;  /* 0x000000085d007c0c */ /* 0x008fe2000bf06270 */
[----:B------:R-:W-:Y:S02]  /*44a0*/  LDS.128 R12, [R41] ;  /* 0x00000000290c7984 */ /* 0x000fe40000000c00 */
[----:B------:R-:W-:Y:S01]  /*44b0*/  BAR.SYNC.DEFER_BLOCKING 0x0 ;  /* 0x0000000000007b1d */ /* 0x000fe20000010000 */
[----:B------:R-:W-:Y:S01]  /*44c0*/  ISETP.GE.AND P3, PT, R6, UR9, PT ;  /* 0x0000000906007c0c */ /* 0x000fe2000bf66270 */
[----:B------:R-:W-:Y:S01]  /*44d0*/  VIADD R35, R33, UR6 ;  /* 0x0000000621237c36 */ /* 0x000fe20008000000 */
[----:B------:R-:W-:-:S03]  /*44e0*/  ISETP.LT.AND P0, PT, R94, UR9, !P0 ;  /* 0x000000095e007c0c */ /* 0x000fc6000c701270 */
[----:B------:R-:W-:Y:S02]  /*44f0*/  VIADD R37, R35, UR6 ;  /* 0x0000000623257c36 */ /* 0x000fe40008000000 */
[----:B-1----:R-:W-:-:S05]  /*4500*/  IMAD R0, R93, R5, RZ ;  /* 0x000000055d007224 */ /* 0x002fca00078e02ff */
[----:B------:R-:W-:-:S04]  /*4510*/  LEA R2, P2, R0, UR4, 0x1 ;  /* 0x0000000400027c11 */ /* 0x000fc8000f8408ff */
[----:B------:R-:W-:Y:S01]  /*4520*/  LEA.HI.X.SX32 R3, R0, UR5, 0x1, P2 ;  /* 0x0000000500037c11 */ /* 0x000fe200090f0eff */
[----:B------:R-:W-:Y:S01]  /*4530*/  IMAD R0, R5, 0x80, R0 ;  /* 0x0000008005007824 */ /* 0x000fe200078e0200 */
[----:B------:R-:W-:Y:S01]  /*4540*/  STSM.16.M88.4 [R40], R52 ;  /* 0x0000003428007844 */ /* 0x000fe20000000200 */
[----:B------:R-:W-:Y:S01]  /*4550*/  BAR.SYNC.DEFER_BLOCKING 0x0 ;  /* 0x0000000000007b1d */ /* 0x000fe20000010000 */
[----:B------:R-:W-:Y:S01]  /*4560*/  ISETP.GE.AND P2, PT, R94, UR9, PT ;  /* 0x000000095e007c0c */ /* 0x000fe2000bf46270 */
[--C-:B------:R-:W-:Y:S01]  /*4570*/  IMAD.WIDE R26, R29, 0x2, R2.reuse ;  /* 0x000000021d1a7825 */ /* 0x100fe200078e0202 */
[----:B------:R-:W-:Y:S02]  /*4580*/  LEA R24, P6, R0, UR4, 0x1 ;  /* 0x0000000400187c11 */ /* 0x000fe4000f8c08ff */
[----:B----4-:R-:W-:Y:S01]  /*4590*/  ISETP.LT.AND P2, PT, R92, UR8, !P2 ;  /* 0x000000085c007c0c */ /* 0x010fe2000d741270 */
[----:B------:R-:W-:Y:S01]  /*45a0*/  IMAD.WIDE R30, R33, 0x2, R2 ;  /* 0x00000002211e7825 */ /* 0x000fe200078e0202 */
[----:B------:R-:W-:-:S02]  /*45b0*/  LEA.HI.X.SX32 R25, R0, UR5, 0x1, P6 ;  /* 0x0000000500197c11 */ /* 0x000fc4000b0f0eff */
[----:B------:R-:W-:Y:S01]  /*45c0*/  ISETP.LT.AND P6, PT, R93, UR8, !P5 ;  /* 0x000000085d007c0c */ /* 0x000fe2000efc1270 */
[----:B------:R-:W-:Y:S01]  /*45d0*/  VIADD R0, R94, 0x5 ;  /* 0x000000055e007836 */ /* 0x000fe20000000000 */
[----:B------:R-:W-:Y:S01]  /*45e0*/  ISETP.LT.AND P5, PT, R92, UR8, !P5 ;  /* 0x000000085c007c0c */ /* 0x000fe2000efa1270 */
[----:B------:R-:W-:Y:S01]  /*45f0*/  IMAD.WIDE R28, R29, 0x2, R24 ;  /* 0x000000021d1c7825 */ /* 0x000fe200078e0218 */
[----:B------:R-:W1:Y:S01]  /*4600*/  LDS.128 R8, [R41] ;  /* 0x0000000029087984 */ /* 0x000e620000000c00 */
[----:B------:R-:W-:Y:S06]  /*4610*/  BAR.SYNC.DEFER_BLOCKING 0x0 ;  /* 0x0000000000007b1d */ /* 0x000fec0000010000 */
[----:B------:R-:W-:Y:S02]  /*4620*/  STSM.16.M88.4 [R40], R68 ;  /* 0x0000004428007844 */ /* 0x000fe40000000200 */
[----:B------:R-:W-:Y:S06]  /*4630*/  BAR.SYNC.DEFER_BLOCKING 0x0 ;  /* 0x0000000000007b1d */ /* 0x000fec0000010000 */
[----:B------:R-:W2:Y:S02]  /*4640*/  LDS.128 R4, [R41] ;  /* 0x0000000029047984 */ /* 0x000ea40000000c00 */
[----:B------:R-:W-:Y:S06]  /*4650*/  BAR.SYNC.DEFER_BLOCKING 0x0 ;  /* 0x0000000000007b1d */ /* 0x000fec0000010000 */
[----:B------:R-:W-:Y:S02]  /*4660*/  STSM.16.M88.4 [R40], R88 ;  /* 0x0000005828007844 */ /* 0x000fe40000000200 */
[----:B------:R-:W-:Y:S06]  /*4670*/  BAR.SYNC.DEFER_BLOCKING 0x0 ;  /* 0x0000000000007b1d */ /* 0x000fec0000010000 */
[----:B------:R3:W-:Y:S01]  /*4680*/  @P0 STG.E.U16 desc[UR14][R26.64], R44 ;  /* 0x0000002c1a000986 */ /* 0x0007e2000c10150e */
[----:B------:R-:W-:-:S02]  /*4690*/  ISETP.LT.AND P0, PT, R93, UR8, !P4 ;  /* 0x000000085d007c0c */ /* 0x000fc4000e701270 */
[----:B------:R-:W-:Y:S01]  /*46a0*/  ISETP.LT.AND P4, PT, R92, UR8, !P4 ;  /* 0x000000085c007c0c */ /* 0x000fe2000e781270 */
[----:B------:R4:W-:Y:S01]  /*46b0*/  @P2 STG.E.U16 desc[UR14][R28.64], R34 ;  /* 0x000000221c002986 */ /* 0x0009e2000c10150e */
[----:B------:R-:W-:Y:S01]  /*46c0*/  ISETP.GE.AND P2, PT, R0, UR9, PT ;  /* 0x0000000900007c0c */ /* 0x000fe2000bf46270 */
[----:B------:R-:W-:Y:S02]  /*46d0*/  VIADD R0, R94, 0x6 ;  /* 0x000000065e007836 */ /* 0x000fe40000000000 */
[----:B------:R5:W-:Y:S03]  /*46e0*/  @P6 STG.E.U16 desc[UR14][R30.64], R48 ;  /* 0x000000301e006986 */ /* 0x000be6000c10150e */
[----:B------:R-:W-:Y:S01]  /*46f0*/  ISETP.GE.AND P6, PT, R0, UR9, PT ;  /* 0x0000000900007c0c */ /* 0x000fe2000bfc6270 */
[----:B---3--:R-:W-:Y:S01]  /*4700*/  IMAD.WIDE R26, R33, 0x2, R24 ;  /* 0x00000002211a7825 */ /* 0x008fe200078e0218 */
[----:B------:R-:W3:Y:S03]  /*4710*/  LDS.128 R40, [R41] ;  /* 0x0000000029287984 */ /* 0x000ee60000000c00 */
[----:B------:R-:W-:Y:S01]  /*4720*/  IMAD.WIDE R32, R35, 0x2, R2 ;  /* 0x0000000223207825 */ /* 0x000fe200078e0202 */
[----:B------:R0:W-:Y:S01]  /*4730*/  @P5 STG.E.U16 desc[UR14][R26.64], R36 ;  /* 0x000000241a005986 */ /* 0x0001e2000c10150e */
[----:B------:R-:W-:-:S02]  /*4740*/  ISETP.LT.AND P5, PT, R93, UR8, !P3 ;  /* 0x000000085d007c0c */ /* 0x000fc4000dfa1270 */
[----:B------:R-:W-:Y:S01]  /*4750*/  ISETP.LT.AND P3, PT, R92, UR8, !P3 ;  /* 0x000000085c007c0c */ /* 0x000fe2000df61270 */
[----:B------:R1:W-:Y:S01]  /*4760*/  @P0 STG.E.U16 desc[UR14][R32.64], R45 ;  /* 0x0000002d20000986 */ /* 0x0003e2000c10150e */
[----:B----4-:R-:W-:-:S04]  /*4770*/  IMAD.WIDE R28, R37, 0x2, R2 ;  /* 0x00000002251c7825 */ /* 0x010fc800078e0202 */
[----:B-----5:R-:W-:Y:S01]  /*4780*/  IMAD.WIDE R30, R37, 0x2, R24 ;  /* 0x00000002251e7825 */ /* 0x020fe200078e0218 */
[----:B0-----:R-:W-:-:S03]  /*4790*/  PRMT R36, R49, 0x7632, R36 ;  /* 0x0000763231247816 */ /* 0x001fc60000000024 */
[----:B------:R-:W-:Y:S01]  /*47a0*/  IMAD.WIDE R26, R35, 0x2, R24 ;  /* 0x00000002231a7825 */ /* 0x000fe200078e0218 */
[----:B-1----:R-:W-:-:S03]  /*47b0*/  PRMT R33, R45, 0x7632, R33 ;  /* 0x000076322d217816 */ /* 0x002fc60000000021 */
[----:B------:R-:W-:Y:S02]  /*47c0*/  VIADD R37, R37, UR6 ;  /* 0x0000000625257c36 */ /* 0x000fe40008000000 */
[----:B------:R-:W-:Y:S01]  /*47d0*/  VIADD R0, R94, 0x7 ;  /* 0x000000075e007836 */ /* 0x000fe20000000000 */
[----:B------:R0:W-:Y:S01]  /*47e0*/  @P4 STG.E.U16 desc[UR14][R26.64], R33 ;  /* 0x000000211a004986 */ /* 0x0001e2000c10150e */
[----:B------:R-:W-:Y:S01]  /*47f0*/  ISETP.LT.AND P4, PT, R93, UR8, !P1 ;  /* 0x000000085d007c0c */ /* 0x000fe2000cf81270 */
[----:B------:R-:W-:Y:S01]  /*4800*/  VIADD R35, R37, UR6 ;  /* 0x0000000625237c36 */ /* 0x000fe20008000000 */
[----:B------:R-:W-:Y:S01]  /*4810*/  ISETP.LT.AND P1, PT, R92, UR8, !P1 ;  /* 0x000000085c007c0c */ /* 0x000fe2000cf21270 */
[----:B------:R-:W-:Y:S01]  /*4820*/  @P5 STG.E.U16 desc[UR14][R28.64], R49 ;  /* 0x000000311c005986 */ /* 0x000fe2000c10150e */
[----:B------:R-:W-:Y:S01]  /*4830*/  ISETP.GE.AND P0, PT, R0, UR9, PT ;  /* 0x0000000900007c0c */ /* 0x000fe2000bf06270 */
[C---:B------:R-:W-:Y:S02]  /*4840*/  VIADD R34, R94.reuse, 0x8 ;  /* 0x000000085e227836 */ /* 0x040fe40000000000 */
[----:B------:R1:W-:Y:S01]  /*4850*/  @P3 STG.E.U16 desc[UR14][R30.64], R36 ;  /* 0x000000241e003986 */ /* 0x0003e2000c10150e */
[----:B------:R-:W-:Y:S01]  /*4860*/  ISETP.LT.AND P3, PT, R93, UR8, !P2 ;  /* 0x000000085d007c0c */ /* 0x000fe2000d761270 */
[----:B------:R-:W-:Y:S01]  /*4870*/  VIADD R0, R94, 0x9 ;  /* 0x000000095e007836 */ /* 0x000fe20000000000 */
[----:B------:R-:W-:Y:S01]  /*4880*/  ISETP.LT.AND P2, PT, R92, UR8, !P2 ;  /* 0x000000085c007c0c */ /* 0x000fe2000d741270 */
[----:B0-----:R-:W-:Y:S01]  /*4890*/  IMAD.WIDE R32, R37, 0x2, R2 ;  /* 0x0000000225207825 */ /* 0x001fe200078e0202 */
[----:B------:R-:W-:-:S03]  /*48a0*/  ISETP.GE.AND P5, PT, R34, UR9, PT ;  /* 0x0000000922007c0c */ /* 0x000fc6000bfa6270 */
[----:B------:R-:W-:Y:S01]  /*48b0*/  IMAD.WIDE R26, R37, 0x2, R24 ;  /* 0x00000002251a7825 */ /* 0x000fe200078e0218 */
[----:B------:R-:W-:Y:S01]  /*48c0*/  @P4 STG.E.U16 desc[UR14][R32.64], R46 ;  /* 0x0000002e20004986 */ /* 0x000fe2000c10150e */
[----:B------:R-:W-:Y:S02]  /*48d0*/  ISETP.GE.AND P4, PT, R0, UR9, PT ;  /* 0x0000000900007c0c */ /* 0x000fe4000bf86270 */
[----:B-1----:R-:W-:Y:S01]  /*48e0*/  PRMT R31, R46, 0x7632, R31 ;  /* 0x000076322e1f7816 */ /* 0x002fe2000000001f */
[----:B------:R-:W-:-:S04]  /*48f0*/  IMAD.WIDE R28, R35, 0x2, R2 ;  /* 0x00000002231c7825 */ /* 0x000fc800078e0202 */
[----:B------:R0:W-:Y:S01]  /*4900*/  @P1 STG.E.U16 desc[UR14][R26.64], R31 ;  /* 0x0000001f1a001986 */ /* 0x0001e2000c10150e */
[----:B------:R-:W-:Y:S01]  /*4910*/  ISETP.LT.AND P1, PT, R93, UR8, !P6 ;  /* 0x000000085d007c0c */ /* 0x000fe2000f721270 */
[----:B------:R-:W-:Y:S01]  /*4920*/  VIADD R34, R94, 0xa ;  /* 0x0000000a5e227836 */ /* 0x000fe20000000000 */
[----:B------:R-:W-:Y:S01]  /*4930*/  ISETP.LT.AND P6, PT, R92, UR8, !P6 ;  /* 0x000000085c007c0c */ /* 0x000fe2000f7c1270 */
[----:B------:R1:W-:Y:S01]  /*4940*/  @P3 STG.E.U16 desc[UR14][R28.64], R50 ;  /* 0x000000321c003986 */ /* 0x0003e2000c10150e */
[----:B------:R-:W-:Y:S02]  /*4950*/  VIADD R0, R94, 0xb ;  /* 0x0000000b5e007836 */ /* 0x000fe40000000000 */
[----:B------:R-:W-:Y:S02]  /*4960*/  ISETP.GE.AND P3, PT, R34, UR9, PT ;  /* 0x0000000922007c0c */ /* 0x000fe4000bf66270 */
[----:B------:R-:W-:Y:S01]  /*4970*/  PRMT R34, R51, 0x7632, R34 ;  /* 0x0000763233227816 */ /* 0x000fe20000000022 */
[----:B0-----:R-:W-:Y:S01]  /*4980*/  IMAD.WIDE R30, R35, 0x2, R24 ;  /* 0x00000002231e7825 */ /* 0x001fe200078e0218 */
[----:B------:R-:W-:-:S03]  /*4990*/  PRMT R27, R50, 0x7632, R27 ;  /* 0x00007632321b7816 */ /* 0x000fc6000000001b */
[----:B------:R-:W-:Y:S01]  /*49a0*/  VIADD R35, R35, UR6 ;  /* 0x0000000623237c36 */ /* 0x000fe20008000000 */
[----:B-1----:R-:W-:Y:S01]  /*49b0*/  PRMT R29, R47, 0x7632, R29 ;  /* 0x000076322f1d7816 */ /* 0x002fe2000000001d */
[----:B------:R0:W-:Y:S01]  /*49c0*/  @P2 STG.E.U16 desc[UR14][R30.64], R27 ;  /* 0x0000001b1e002986 */ /* 0x0001e2000c10150e */
[----:B------:R-:W-:Y:S01]  /*49d0*/  ISETP.LT.AND P2, PT, R93, UR8, !P0 ;  /* 0x000000085d007c0c */ /* 0x000fe2000c741270 */
[----:B------:R-:W-:Y:S01]  /*49e0*/  IMAD.WIDE R32, R35, 0x2, R24 ;  /* 0x0000000223207825 */ /* 0x000fe200078e0218 */
[----:B------:R-:W-:-:S03]  /*49f0*/  ISETP.LT.AND P0, PT, R92, UR8, !P0 ;  /* 0x000000085c007c0c */ /* 0x000fc6000c701270 */
[----:B0-----:R-:W-:-:S04]  /*4a00*/  IMAD.WIDE R26, R35, 0x2, R2 ;  /* 0x00000002231a7825 */ /* 0x001fc800078e0202 */
[----:B------:R-:W-:Y:S01]  /*4a10*/  VIADD R35, R35, UR6 ;  /* 0x0000000623237c36 */ /* 0x000fe20008000000 */
[----:B------:R0:W-:Y:S01]  /*4a20*/  @P1 STG.E.U16 desc[UR14][R26.64], R47 ;  /* 0x0000002f1a001986 */ /* 0x0001e2000c10150e */
[----:B------:R-:W-:Y:S01]  /*4a30*/  ISETP.GE.AND P1, PT, R0, UR9, PT ;  /* 0x0000000900007c0c */ /* 0x000fe2000bf26270 */
[----:B------:R-:W-:Y:S02]  /*4a40*/  VIADD R0, R94, 0xc ;  /* 0x0000000c5e007836 */ /* 0x000fe40000000000 */
[----:B------:R1:W-:Y:S01]  /*4a50*/  @P6 STG.E.U16 desc[UR14][R32.64], R29 ;  /* 0x0000001d20006986 */ /* 0x0003e2000c10150e */
[----:B------:R-:W-:Y:S01]  /*4a60*/  ISETP.LT.AND P6, PT, R93, UR8, !P5 ;  /* 0x000000085d007c0c */ /* 0x000fe2000efc1270 */
[----:B------:R-:W-:Y:S01]  /*4a70*/  VIADD R37, R35, UR6 ;  /* 0x0000000623257c36 */ /* 0x000fe20008000000 */
[----:B------:R-:W-:-:S03]  /*4a80*/  ISETP.LT.AND P5, PT, R92, UR8, !P5 ;  /* 0x000000085c007c0c */ /* 0x000fc6000efa1270 */
[----:B------:R-:W-:-:S04]  /*4a90*/  IMAD.WIDE R30, R37, 0x2, R2 ;  /* 0x00000002251e7825 */ /* 0x000fc800078e0202 */
[----:B0-----:R-:W-:-:S04]  /*4aa0*/  IMAD.WIDE R26, R35, 0x2, R24 ;  /* 0x00000002231a7825 */ /* 0x001fc800078e0218 */
[----:B-1----:R-:W-:-:S04]  /*4ab0*/  IMAD.WIDE R28, R35, 0x2, R2 ;  /* 0x00000002231c7825 */ /* 0x002fc800078e0202 */
[----:B------:R-:W-:Y:S01]  /*4ac0*/  IMAD.WIDE R32, R37, 0x2, R24 ;  /* 0x0000000225207825 */ /* 0x000fe200078e0218 */
[----:B------:R0:W-:Y:S01]  /*4ad0*/  @P2 STG.E.U16 desc[UR14][R28.64], R51 ;  /* 0x000000331c002986 */ /* 0x0001e2000c10150e */
[----:B------:R-:W-:Y:S02]  /*4ae0*/  ISETP.LT.AND P2, PT, R93, UR8, !P4 ;  /* 0x000000085d007c0c */ /* 0x000fe4000e741270 */
[----:B------:R-:W-:Y:S01]  /*4af0*/  ISETP.LT.AND P4, PT, R92, UR8, !P4 ;  /* 0x000000085c007c0c */ /* 0x000fe2000e781270 */
[----:B------:R-:W-:Y:S01]  /*4b00*/  VIADD R37, R37, UR6 ;  /* 0x0000000625257c36 */ /* 0x000fe20008000000 */
[----:B------:R1:W-:Y:S01]  /*4b10*/  @P0 STG.E.U16 desc[UR14][R26.64], R34 ;  /* 0x000000221a000986 */ /* 0x0003e2000c10150e */
[----:B------:R-:W-:Y:S01]  /*4b20*/  ISETP.GE.AND P0, PT, R0, UR9, PT ;  /* 0x0000000900007c0c */ /* 0x000fe2000bf06270 */
[----:B------:R-:W-:Y:S02]  /*4b30*/  VIADD R0, R94, 0xd ;  /* 0x0000000d5e007836 */ /* 0x000fe40000000000 */
[----:B------:R4:W-:Y:S01]  /*4b40*/  @P6 STG.E.U16 desc[UR14][R30.64], R20 ;  /* 0x000000141e006986 */ /* 0x0009e2000c10150e */
[----:B------:R-:W-:Y:S01]  /*4b50*/  VIADD R35, R37, UR6 ;  /* 0x0000000625237c36 */ /* 0x000fe20008000000 */
[----:B0-----:R-:W-:-:S02]  /*4b60*/  PRMT R29, R20, 0x7632, R29 ;  /* 0x00007632141d7816 */ /* 0x001fc4000000001d */
[----:B------:R-:W-:Y:S01]  /*4b70*/  ISETP.GE.AND P6, PT, R0, UR9, PT ;  /* 0x0000000900007c0c */ /* 0x000fe2000bfc6270 */
[----:B------:R-:W-:Y:S02]  /*4b80*/  VIADD R0, R94, 0xe ;  /* 0x0000000e5e007836 */ /* 0x000fe40000000000 */
[----:B------:R0:W-:Y:S01]  /*4b90*/  @P5 STG.E.U16 desc[UR14][R32.64], R29 ;  /* 0x0000001d20005986 */ /* 0x0001e2000c10150e */
[----:B------:R-:W-:Y:S01]  /*4ba0*/  ISETP.LT.AND P5, PT, R93, UR8, !P3 ;  /* 0x000000085d007c0c */ /* 0x000fe2000dfa1270 */
[----:B-1----:R-:W-:Y:S01]  /*4bb0*/  IMAD.WIDE R26, R37, 0x2, R24 ;  /* 0x00000002251a7825 */ /* 0x002fe200078e0218 */
[----:B------:R-:W-:Y:S02]  /*4bc0*/  ISETP.LT.AND P3, PT, R92, UR8, !P3 ;  /* 0x000000085c007c0c */ /* 0x000fe4000df61270 */
[----:B------:R-:W-:Y:S01]  /*4bd0*/  PRMT R34, R16, 0x7632, R34 ;  /* 0x0000763210227816 */ /* 0x000fe20000000022 */
[----:B----4-:R-:W-:-:S04]  /*4be0*/  IMAD.WIDE R30, R35, 0x2, R2 ;  /* 0x00000002231e7825 */ /* 0x010fc800078e0202 */
[----:B0-----:R-:W-:-:S04]  /*4bf0*/  IMAD.WIDE R28, R37, 0x2, R2 ;  /* 0x00000002251c7825 */ /* 0x001fc800078e0202 */
[C---:B------:R-:W-:Y:S01]  /*4c00*/  IMAD.WIDE R32, R35.reuse, 0x2, R24 ;  /* 0x0000000223207825 */ /* 0x040fe200078e0218 */
[----:B------:R0:W-:Y:S01]  /*4c10*/  @P2 STG.E.U16 desc[UR14][R28.64], R16 ;  /* 0x000000101c002986 */ /* 0x0001e2000c10150e */
[----:B------:R-:W-:Y:S02]  /*4c20*/  ISETP.GE.AND P2, PT, R0, UR9, PT ;  /* 0x0000000900007c0c */ /* 0x000fe4000bf46270 */
[----:B------:R-:W-:Y:S01]  /*4c30*/  VIADD R35, R35, UR6 ;  /* 0x0000000623237c36 */ /* 0x000fe20008000000 */
[----:B------:R1:W-:Y:S01]  /*4c40*/  @P4 STG.E.U16 desc[UR14][R26.64], R34 ;  /* 0x000000221a004986 */ /* 0x0003e2000c10150e */
[C---:B------:R-:W-:Y:S01]  /*4c50*/  ISETP.LT.AND P4, PT, R93.reuse, UR8, !P1 ;  /* 0x000000085d007c0c */ /* 0x040fe2000cf81270 */
[----:B------:R-:W-:Y:S01]  /*4c60*/  VIADD R0, R94, 0x10 ;  /* 0x000000105e007836 */ /* 0x000fe20000000000 */
[C---:B------:R-:W-:Y:S01]  /*4c70*/  ISETP.LT.AND P1, PT, R92.reuse, UR8, !P1 ;  /* 0x000000085c007c0c */ /* 0x040fe2000cf21270 */
[----:B------:R4:W-:Y:S01]  /*4c80*/  @P5 STG.E.U16 desc[UR14][R30.64], R21 ;  /* 0x000000151e005986 */ /* 0x0009e2000c10150e */
[----:B------:R-:W-:Y:S01]  /*4c90*/  ISETP.LT.AND P5, PT, R93, UR8, !P0 ;  /* 0x000000085d007c0c */ /* 0x000fe2000c7a1270 */
[----:B------:R-:W-:Y:S01]  /*4ca0*/  VIADD R37, R35, UR6 ;  /* 0x0000000623257c36 */ /* 0x000fe20008000000 */
[----:B------:R-:W-:Y:S01]  /*4cb0*/  ISETP.LT.AND P0, PT, R92, UR8, !P0 ;  /* 0x000000085c007c0c */ /* 0x000fe2000c701270 */
[----:B0-----:R-:W-:Y:S01]  /*4cc0*/  VIADD R16, R94, 0xf ;  /* 0x0000000f5e107836 */ /* 0x001fe20000000000 */
[----:B------:R-:W-:Y:S01]  /*4cd0*/  PRMT R29, R21, 0x7632, R29 ;  /* 0x00007632151d7816 */ /* 0x000fe2000000001d */
[----:B-1----:R-:W-:-:S04]  /*4ce0*/  IMAD.WIDE R26, R37, 0x2, R2 ;  /* 0x00000002251a7825 */ /* 0x002fc800078e0202 */
[----:B------:R0:W-:Y:S01]  /*4cf0*/  @P3 STG.E.U16 desc[UR14][R32.64], R29 ;  /* 0x0000001d20003986 */ /* 0x0001e2000c10150e */
[----:B------:R-:W-:Y:S01]  /*4d00*/  ISETP.GE.AND P3, PT, R16, UR9, PT ;  /* 0x0000000910007c0c */ /* 0x000fe2000bf66270 */
[----:B----4-:R-:W-:Y:S01]  /*4d10*/  IMAD.WIDE R20, R35, 0x2, R24 ;  /* 0x0000000223147825 */ /* 0x010fe200078e0218 */
[----:B------:R-:W-:-:S03]  /*4d20*/  PRMT R31, R17, 0x7632, R31 ;  /* 0x00007632111f7816 */ /* 0x000fc6000000001f */
[----:B0-----:R-:W-:-:S05]  /*4d30*/  IMAD.WIDE R28, R35, 0x2, R2 ;  /* 0x00000002231c7825 */ /* 0x001fca00078e0202 */
[----:B------:R0:W-:Y:S01]  /*4d40*/  @P4 STG.E.U16 desc[UR14][R28.64], R17 ;  /* 0x000000111c004986 */ /* 0x0001e2000c10150e */
[----:B------:R-:W-:Y:S01]  /*4d50*/  ISETP.GE.AND P4, PT, R0, UR9, PT ;  /* 0x0000000900007c0c */ /* 0x000fe2000bf86270 */
[----:B------:R-:W-:Y:S02]  /*4d60*/  VIADD R0, R94, 0x12 ;  /* 0x000000125e007836 */ /* 0x000fe40000000000 */
[----:B------:R1:W-:Y:S01]  /*4d70*/  @P1 STG.E.U16 desc[UR14][R20.64], R31 ;  /* 0x0000001f14001986 */ /* 0x0003e2000c10150e */
[C---:B------:R-:W-:Y:S02]  /*4d80*/  ISETP.LT.AND P1, PT, R93.reuse, UR8, !P6 ;  /* 0x000000085d007c0c */ /* 0x040fe4000f721270 */
[C---:B------:R-:W-:Y:S01]  /*4d90*/  ISETP.LT.AND P6, PT, R92.reuse, UR8, !P6 ;  /* 0x000000085c007c0c */ /* 0x040fe2000f7c1270 */
[----:B------:R4:W-:Y:S01]  /*4da0*/  @P5 STG.E.U16 desc[UR14][R26.64], R22 ;  /* 0x000000161a005986 */ /* 0x0009e2000c10150e */
[----:B------:R-:W-:Y:S02]  /*4db0*/  ISETP.LT.AND P5, PT, R93, UR8, !P2 ;  /* 0x000000085d007c0c */ /* 0x000fe4000d7a1270 */
[----:B------:R-:W-:Y:S01]  /*4dc0*/  ISETP.LT.AND P2, PT, R92, UR8, !P2 ;  /* 0x000000085c007c0c */ /* 0x000fe2000d741270 */
[----:B0-----:R-:W-:-:S02]  /*4dd0*/  VIADD R28, R94, 0x11 ;  /* 0x000000115e1c7836 */ /* 0x001fc40000000000 */
[----:B-1----:R-:W-:Y:S01]  /*4de0*/  IMAD.WIDE R30, R37, 0x2, R24 ;  /* 0x00000002251e7825 */ /* 0x002fe200078e0218 */
[----:B------:R-:W-:-:S03]  /*4df0*/  PRMT R21, R22, 0x7632, R21 ;  /* 0x0000763216157816 */ /* 0x000fc60000000015 */
[----:B------:R-:W-:Y:S01]  /*4e00*/  VIADD R37, R37, UR6 ;  /* 0x0000000625257c36 */ /* 0x000fe20008000000 */
[----:B----4-:R-:W-:Y:S01]  /*4e10*/  PRMT R27, R18, 0x7632, R27 ;  /* 0x00007632121b7816 */ /* 0x010fe2000000001b */
[----:B------:R0:W-:Y:S01]  /*4e20*/  @P0 STG.E.U16 desc[UR14][R30.64], R21 ;  /* 0x000000151e000986 */ /* 0x0001e2000c10150e */
[----:B------:R-:W-:Y:S01]  /*4e30*/  ISETP.GE.AND P0, PT, R28, UR9, PT ;  /* 0x000000091c007c0c */ /* 0x000fe2000bf06270 */
[----:B------:R-:W-:-:S05]  /*4e40*/  IMAD.WIDE R16, R37, 0x2, R2 ;  /* 0x0000000225107825 */ /* 0x000fca00078e0202 */
[----:B------:R1:W-:Y:S01]  /*4e50*/  @P1 STG.E.U16 desc[UR14][R16.64], R18 ;  /* 0x0000001210001986 */ /* 0x0003e2000c10150e */
[----:B------:R-:W-:Y:S01]  /*4e60*/  ISETP.GE.AND P1, PT, R0, UR9, PT ;  /* 0x0000000900007c0c */ /* 0x000fe2000bf26270 */
[----:B------:R-:W-:Y:S02]  /*4e70*/  VIADD R0, R94, 0x13 ;  /* 0x000000135e007836 */ /* 0x000fe40000000000 */
[----:B0-----:R-:W-:Y:S01]  /*4e80*/  IMAD.WIDE R20, R37, 0x2, R24 ;  /* 0x0000000225147825 */ /* 0x001fe200078e0218 */
[----:B------:R-:W-:-:S03]  /*4e90*/  PRMT R30, R23, 0x7632, R30 ;  /* 0x00007632171e7816 */ /* 0x000fc6000000001e */
[----:B------:R-:W-:Y:S01]  /*4ea0*/  VIADD R37, R37, UR6 ;  /* 0x0000000625257c36 */ /* 0x000fe20008000000 */
[----:B------:R0:W-:Y:S01]  /*4eb0*/  @P6 STG.E.U16 desc[UR14][R20.64], R27 ;  /* 0x0000001b14006986 */ /* 0x0001e2000c10150e */
[----:B------:R-:W-:Y:S02]  /*4ec0*/  ISETP.LT.AND P6, PT, R93, UR8, !P3 ;  /* 0x000000085d007c0c */ /* 0x000fe4000dfc1270 */
[C---:B------:R-:W-:Y:S01]  /*4ed0*/  VIADD R31, R37.reuse, UR6 ;  /* 0x00000006251f7c36 */ /* 0x040fe20008000000 */
[----:B------:R-:W-:Y:S01]  /*4ee0*/  ISETP.LT.AND P3, PT, R92, UR8, !P3 ;  /* 0x000000085c007c0c */ /* 0x000fe2000df61270 */
[----:B-1----:R-:W-:Y:S01]  /*4ef0*/  IMAD.WIDE R16, R37, 0x2, R24 ;  /* 0x0000000225107825 */ /* 0x002fe200078e0218 */
[----:B------:R-:W-:-:S03]  /*4f00*/  PRMT R18, R19, 0x7632, R18 ;  /* 0x0000763213127816 */ /* 0x000fc60000000012 */
[----:B------:R-:W-:-:S04]  /*4f10*/  IMAD.WIDE R28, R31, 0x2, R24 ;  /* 0x000000021f1c7825 */ /* 0x000fc800078e0218 */
[----:B0-----:R-:W-:-:S04]  /*4f20*/  IMAD.WIDE R26, R37, 0x2, R2 ;  /* 0x00000002251a7825 */ /* 0x001fc800078e0202 */
[--C-:B------:R-:W-:Y:S01]  /*4f30*/  IMAD.WIDE R20, R31, 0x2, R2.reuse ;  /* 0x000000021f147825 */ /* 0x100fe200078e0202 */
[----:B------:R0:W-:Y:S01]  /*4f40*/  @P5 STG.E.U16 desc[UR14][R26.64], R23 ;  /* 0x000000171a005986 */ /* 0x0001e2000c10150e */
[----:B------:R-:W-:Y:S02]  /*4f50*/  ISETP.LT.AND P5, PT, R93, UR8, !P4 ;  /* 0x000000085d007c0c */ /* 0x000fe4000e7a1270 */
[----:B------:R-:W-:Y:S01]  /*4f60*/  VIADD R31, R31, UR6 ;  /* 0x000000061f1f7c36 */ /* 0x000fe20008000000 */
[----:B------:R1:W-:Y:S01]  /*4f70*/  @P2 STG.E.U16 desc[UR14][R16.64], R30 ;  /* 0x0000001e10002986 */ /* 0x0003e2000c10150e */
[----:B------:R-:W-:Y:S02]  /*4f80*/  ISETP.LT.AND P4, PT, R92, UR8, !P4 ;  /* 0x000000085c007c0c */ /* 0x000fe4000e781270 */
[----:B------:R-:W-:Y:S01]  /*4f90*/  ISETP.GE.AND P2, PT, R0, UR9, PT ;  /* 0x0000000900007c0c */ /* 0x000fe2000bf46270 */
[----:B------:R4:W-:Y:S01]  /*4fa0*/  @P6 STG.E.U16 desc[UR14][R20.64], R19 ;  /* 0x0000001314006986 */ /* 0x0009e2000c10150e */
[----:B------:R-:W-:Y:S01]  /*4fb0*/  ISETP.LT.AND P6, PT, R93, UR8, !P0 ;  /* 0x000000085d007c0c */ /* 0x000fe2000c7c1270 */
[----:B------:R-:W-:Y:S01]  /*4fc0*/  VIADD R0, R94, 0x14 ;  /* 0x000000145e007836 */ /* 0x000fe20000000000 */
[----:B------:R-:W-:Y:S01]  /*4fd0*/  ISETP.LT.AND P0, PT, R92, UR8, !P0 ;  /* 0x000000085c007c0c */ /* 0x000fe2000c701270 */
[----:B0-----:R-:W-:Y:S01]  /*4fe0*/  IMAD.WIDE R22, R31, 0x2, R2 ;  /* 0x000000021f167825 */ /* 0x001fe200078e0202 */
[----:B------:R0:W-:Y:S01]  /*4ff0*/  @P3 STG.E.U16 desc[UR14][R28.64], R18 ;  /* 0x000000121c003986 */ /* 0x0001e2000c10150e */
[----:B------:R-:W-:-:S02]  /*5000*/  PRMT R26, R8, 0x7632, R26 ;  /* 0x00007632081a7816 */ /* 0x000fc4000000001a */
[C---:B------:R-:W-:Y:S01]  /*5010*/  VIADD R27, R31.reuse, UR6 ;  /* 0x000000061f1b7c36 */ /* 0x040fe20008000000 */
[----:B------:R5:W-:Y:S01]  /*5020*/  @P5 STG.E.U16 desc[UR14][R22.64], R12 ;  /* 0x0000000c16005986 */ /* 0x000be2000c10150e */
[----:B-1----:R-:W-:Y:S01]  /*5030*/  IMAD.WIDE R16, R31, 0x2, R24 ;  /* 0x000000021f107825 */ /* 0x002fe200078e0218 */
[----:B------:R-:W-:-:S03]  /*5040*/  ISETP.GE.AND P3, PT, R0, UR9, PT ;  /* 0x0000000900007c0c */ /* 0x000fc6000bf66270 */
[----:B----4-:R-:W-:-:S04]  /*5050*/  IMAD.WIDE R20, R27, 0x2, R24 ;  /* 0x000000021b147825 */ /* 0x010fc800078e0218 */
[----:B0-----:R-:W-:Y:S01]  /*5060*/  IMAD.WIDE R18, R27, 0x2, R2 ;  /* 0x000000021b127825 */ /* 0x001fe200078e0202 */
[----:B-----5:R-:W-:-:S03]  /*5070*/  PRMT R23, R12, 0x7632, R23 ;  /* 0x000076320c177816 */ /* 0x020fc60000000017 */
[----:B------:R-:W-:Y:S02]  /*5080*/  VIADD R27, R27, UR6 ;  /* 0x000000061b1b7c36 */ /* 0x000fe40008000000 */
[----:B------:R-:W-:Y:S01]  /*5090*/  VIADD R12, R94, 0x16 ;  /* 0x000000165e0c7836 */ /* 0x000fe20000000000 */
[----:B------:R0:W-:Y:S01]  /*50a0*/  @P4 STG.E.U16 desc[UR14][R16.64], R23 ;  /* 0x0000001710004986 */ /* 0x0001e2000c10150e */
[----:B------:R-:W-:Y:S01]  /*50b0*/  ISETP.LT.AND P4, PT, R93, UR8, !P1 ;  /* 0x000000085d007c0c */ /* 0x000fe2000cf81270 */
[----:B------:R-:W-:Y:S01]  /*50c0*/  VIADD R29, R27, UR6 ;  /* 0x000000061b1d7c36 */ /* 0x000fe20008000000 */
[----:B------:R-:W-:Y:S01]  /*50d0*/  ISETP.LT.AND P1, PT, R92, UR8, !P1 ;  /* 0x000000085c007c0c */ /* 0x000fe2000cf21270 */
[----:B------:R-:W-:Y:S01]  /*50e0*/  @P6 STG.E.U16 desc[UR14][R18.64], R8 ;  /* 0x0000000812006986 */ /* 0x000fe2000c10150e */
[----:B------:R-:W-:Y:S01]  /*50f0*/  ISETP.LT.AND P6, PT, R93, UR8, !P2 ;  /* 0x000000085d007c0c */ /* 0x000fe2000d7c1270 */
[----:B------:R-:W-:Y:S01]  /*5100*/  VIADD R0, R94, 0x15 ;  /* 0x000000155e007836 */ /* 0x000fe20000000000 */
[----:B------:R-:W-:Y:S01]  /*5110*/  ISETP.LT.AND P2, PT, R92, UR8, !P2 ;  /* 0x000000085c007c0c */ /* 0x000fe2000d741270 */
[----:B------:R1:W-:Y:S01]  /*5120*/  @P0 STG.E.U16 desc[UR14][R20.64], R26 ;  /* 0x0000001a14000986 */ /* 0x0003e2000c10150e */
[----:B------:R-:W-:-:S02]  /*5130*/  ISETP.GE.AND P0, PT, R12, UR9, PT ;  /* 0x000000090c007c0c */ /* 0x000fc4000bf06270 */
[----:B------:R-:W-:Y:S01]  /*5140*/  ISETP.GE.AND P5, PT, R0, UR9, PT ;  /* 0x0000000900007c0c */ /* 0x000fe2000bfa6270 */
[----:B0-----:R-:W-:-:S04]  /*5150*/  IMAD.WIDE R22, R27, 0x2, R2 ;  /* 0x000000021b167825 */ /* 0x001fc800078e0202 */
[----:B------:R-:W-:Y:S01]  /*5160*/  IMAD.WIDE R16, R27, 0x2, R24 ;  /* 0x000000021b107825 */ /* 0x000fe200078e0218 */
[----:B------:R0:W-:Y:S01]  /*5170*/  @P4 STG.E.U16 desc[UR14][R22.64], R13 ;  /* 0x0000000d16004986 */ /* 0x0001e2000c10150e */
[----:B-1----:R-:W-:Y:S02]  /*5180*/  PRMT R21, R13, 0x7632, R21 ;  /* 0x000076320d157816 */ /* 0x002fe40000000015 */
[----:B------:R-:W-:-:S03]  /*5190*/  IMAD.WIDE R18, R29, 0x2, R2 ;  /* 0x000000021d127825 */ /* 0x000fc600078e0202 */
[----:B------:R1:W-:Y:S01]  /*51a0*/  @P1 STG.E.U16 desc[UR14][R16.64], R21 ;  /* 0x0000001510001986 */ /* 0x0003e2000c10150e */
[----:B------:R-:W-:Y:S02]  /*51b0*/  VIADD R27, R29, UR6 ;  /* 0x000000061d1b7c36 */ /* 0x000fe40008000000 */
[----:B------:R-:W-:Y:S01]  /*51c0*/  VIADD R8, R94, 0x18 ;  /* 0x000000185e087836 */ /* 0x000fe20000000000 */
[----:B------:R4:W-:Y:S01]  /*51d0*/  @P6 STG.E.U16 desc[UR14][R18.64], R9 ;  /* 0x0000000912006986 */ /* 0x0009e2000c10150e */
[----:B------:R-:W-:Y:S01]  /*51e0*/  ISETP.LT.AND P6, PT, R93, UR8, !P3 ;  /* 0x000000085d007c0c */ /* 0x000fe2000dfc1270 */
[----:B0-----:R-:W-:Y:S01]  /*51f0*/  IMAD.WIDE R12, R29, 0x2, R24 ;  /* 0x000000021d0c7825 */ /* 0x001fe200078e0218 */
[----:B------:R-:W-:Y:S02]  /*5200*/  ISETP.LT.AND P3, PT, R92, UR8, !P3 ;  /* 0x000000085c007c0c */ /* 0x000fe4000df61270 */
[----:B------:R-:W-:Y:S01]  /*5210*/  PRMT R22, R14, 0x7632, R22 ;  /* 0x000076320e167816 */ /* 0x000fe20000000016 */
[----:B------:R-:W-:Y:S01]  /*5220*/  VIADD R0, R94, 0x17 ;  /* 0x000000175e007836 */ /* 0x000fe20000000000 */
[----:B------:R-:W-:Y:S01]  /*5230*/  ISETP.GE.AND P1, PT, R8, UR9, PT ;  /* 0x0000000908007c0c */ /* 0x000fe2000bf26270 */
[----:B-1----:R-:W-:-:S03]  /*5240*/  IMAD.WIDE R20, R27, 0x2, R2 ;  /* 0x000000021b147825 */ /* 0x002fc600078e0202 */
[----:B------:R-:W-:Y:S01]  /*5250*/  ISETP.GE.AND P4, PT, R0, UR9, PT ;  /* 0x0000000900007c0c */ /* 0x000fe2000bf86270 */
[----:B------:R-:W-:Y:S01]  /*5260*/  IMAD.WIDE R16, R27, 0x2, R24 ;  /* 0x000000021b107825 */ /* 0x000fe200078e0218 */
[----:B----4-:R-:W-:-:S03]  /*5270*/  PRMT R19, R9, 0x7632, R19 ;  /* 0x0000763209137816 */ /* 0x010fc60000000013 */
[----:B------:R-:W-:Y:S02]  /*5280*/  VIADD R27, R27, UR6 ;  /* 0x000000061b1b7c36 */ /* 0x000fe40008000000 */
[----:B------:R0:W-:Y:S01]  /*5290*/  @P2 STG.E.U16 desc[UR14][R12.64], R19 ;  /* 0x000000130c002986 */ /* 0x0001e2000c10150e */
[----:B------:R-:W-:Y:S02]  /*52a0*/  VIADD R0, R94, 0x19 ;  /* 0x000000195e007836 */ /* 0x000fe40000000000 */
[----:B------:R-:W-:Y:S01]  /*52b0*/  IMAD.WIDE R8, R27, 0x2, R2 ;  /* 0x000000021b087825 */ /* 0x000fe200078e0202 */
[----:B------:R1:W-:Y:S01]  /*52c0*/  @P6 STG.E.U16 desc[UR14][R20.64], R14 ;  /* 0x0000000e14006986 */ /* 0x0003e2000c10150e */
[----:B------:R-:W-:Y:S02]  /*52d0*/  ISETP.LT.AND P6, PT, R93, UR8, !P0 ;  /* 0x000000085d007c0c */ /* 0x000fe4000c7c1270 */
[----:B------:R-:W-:Y:S01]  /*52e0*/  VIADD R23, R27, UR6 ;  /* 0x000000061b177c36 */ /* 0x000fe20008000000 */
[----:B------:R4:W-:Y:S01]  /*52f0*/  @P3 STG.E.U16 desc[UR14][R16.64], R22 ;  /* 0x0000001610003986 */ /* 0x0009e2000c10150e */
[----:B------:R-:W-:-:S02]  /*5300*/  ISETP.LT.AND P3, PT, R93, UR8, !P5 ;  /* 0x000000085d007c0c */ /* 0x000fc4000ef61270 */
[C---:B------:R-:W-:Y:S01]  /*5310*/  ISETP.LT.AND P5, PT, R92.reuse, UR8, !P5 ;  /* 0x000000085c007c0c */ /* 0x040fe2000efa1270 */
[--C-:B0-----:R-:W-:Y:S01]  /*5320*/  IMAD.WIDE R12, R27, 0x2, R24.reuse ;  /* 0x000000021b0c7825 */ /* 0x101fe200078e0218 */
[----:B------:R-:W-:Y:S02]  /*5330*/  ISETP.LT.AND P0, PT, R92, UR8, !P0 ;  /* 0x000000085c007c0c */ /* 0x000fe4000c701270 */
[----:B------:R-:W-:Y:S01]  /*5340*/  ISETP.GE.AND P2, PT, R0, UR9, PT ;  /* 0x0000000900007c0c */ /* 0x000fe2000bf46270 */
[----:B------:R-:W-:Y:S01]  /*5350*/  IMAD.WIDE R18, R23, 0x2, R24 ;  /* 0x0000000217127825 */ /* 0x000fe200078e0218 */
[----:B-1----:R-:W-:-:S03]  /*5360*/  PRMT R14, R10, 0x7632, R14 ;  /* 0x000076320a0e7816 */ /* 0x002fc6000000000e */
[----:B----4-:R-:W-:Y:S01]  /*5370*/  IMAD.WIDE R16, R23, 0x2, R2 ;  /* 0x0000000217107825 */ /* 0x010fe200078e0202 */
[----:B------:R-:W-:Y:S01]  /*5380*/  PRMT R22, R15, 0x7632, R22 ;  /* 0x000076320f167816 */ /* 0x000fe20000000016 */
[----:B------:R0:W-:Y:S02]  /*5390*/  @P3 STG.E.U16 desc[UR14][R8.64], R10 ;  /* 0x0000000a08003986 */ /* 0x0001e4000c10150e */
[----:B------:R-:W-:Y:S02]  /*53a0*/  VIADD R23, R23, UR6 ;  /* 0x0000000617177c36 */ /* 0x000fe40008000000 */
[----:B------:R1:W-:Y:S01]  /*53b0*/  @P5 STG.E.U16 desc[UR14][R12.64], R14 ;  /* 0x0000000e0c005986 */ /* 0x0003e2000c10150e */
[----:B------:R-:W-:Y:S01]  /*53c0*/  ISETP.LT.AND P5, PT, R93, UR8, !P4 ;  /* 0x000000085d007c0c */ /* 0x000fe2000e7a1270 */
[----:B------:R-:W-:Y:S01]  /*53d0*/  VIADD R21, R23, UR6 ;  /* 0x0000000617157c36 */ /* 0x000fe20008000000 */
[----:B------:R-:W-:Y:S01]  /*53e0*/  ISETP.LT.AND P4, PT, R92, UR8, !P4 ;  /* 0x000000085c007c0c */ /* 0x000fe2000e781270 */
[----:B------:R4:W-:Y:S01]  /*53f0*/  @P6 STG.E.U16 desc[UR14][R16.64], R15 ;  /* 0x0000000f10006986 */ /* 0x0009e2000c10150e */
[----:B------:R-:W-:Y:S01]  /*5400*/  ISETP.LT.AND P6, PT, R93, UR8, !P1 ;  /* 0x000000085d007c0c */ /* 0x000fe2000cfc1270 */
[----:B------:R-:W-:Y:S01]  /*5410*/  VIADD R0, R94, 0x1a ;  /* 0x0000001a5e007836 */ /* 0x000fe20000000000 */
[----:B------:R-:W-:Y:S01]  /*5420*/  ISETP.LT.AND P1, PT, R92, UR8, !P1 ;  /* 0x000000085c007c0c */ /* 0x000fe2000cf21270 */
[----:B0-----:R-:W-:Y:S01]  /*5430*/  IMAD.WIDE R8, R23, 0x2, R2 ;  /* 0x0000000217087825 */ /* 0x001fe200078e0202 */
[----:B------:R-:W-:Y:S01]  /*5440*/  PRMT R10, R11, 0x7632, R10 ;  /* 0x000076320b0a7816 */ /* 0x000fe2000000000a */
[----:B------:R-:W-:Y:S01]  /*5450*/  @P0 STG.E.U16 desc[UR14][R18.64], R22 ;  /* 0x0000001612000986 */ /* 0x000fe2000c10150e */
[----:B------:R-:W-:Y:S01]  /*5460*/  ISETP.GE.AND P3, PT, R0, UR9, PT ;  /* 0x0000000900007c0c */ /* 0x000fe2000bf66270 */
[----:B-1----:R-:W-:-:S02]  /*5470*/  IMAD.WIDE R12, R23, 0x2, R24 ;  /* 0x00000002170c7825 */ /* 0x002fc400078e0218 */
[----:B------:R0:W-:Y:S02]  /*5480*/  @P5 STG.E.U16 desc[UR14][R8.64], R11 ;  /* 0x0000000b08005986 */ /* 0x0001e4000c10150e */
[----:B----4-:R-:W-:Y:S02]  /*5490*/  IMAD.WIDE R14, R21, 0x2, R2 ;  /* 0x00000002150e7825 */ /* 0x010fe400078e0202 */
[----:B------:R1:W-:Y:S01]  /*54a0*/  @P4 STG.E.U16 desc[UR14][R12.64], R10 ;  /* 0x0000000a0c004986 */ /* 0x0003e2000c10150e */
[----:B------:R-:W-:Y:S01]  /*54b0*/  ISETP.LT.AND P4, PT, R93, UR8, !P2 ;  /* 0x000000085d007c0c */ /* 0x000fe2000d781270 */
[----:B------:R-:W-:Y:S01]  /*54c0*/  IMAD.WIDE R16, R21, 0x2, R24 ;  /* 0x0000000215107825 */ /* 0x000fe200078e0218 */
[C---:B------:R-:W-:Y:S01]  /*54d0*/  ISETP.LT.AND P2, PT, R92.reuse, UR8, !P2 ;  /* 0x000000085c007c0c */ /* 0x040fe2000d741270 */
[----:B--2---:R3:W-:Y:S01]  /*54e0*/  @P6 STG.E.U16 desc[UR14][R14.64], R4 ;  /* 0x000000040e006986 */ /* 0x0047e2000c10150e */
[----:B------:R-:W-:Y:S01]  /*54f0*/  ISETP.LT.AND P6, PT, R93, UR8, !P3 ;  /* 0x000000085d007c0c */ /* 0x000fe2000dfc1270 */
[----:B------:R-:W-:Y:S01]  /*5500*/  VIADD R21, R21, UR6 ;  /* 0x0000000615157c36 */ /* 0x000fe20008000000 */
[----:B------:R-:W-:Y:S01]  /*5510*/  ISETP.LT.AND P3, PT, R92, UR8, !P3 ;  /* 0x000000085c007c0c */ /* 0x000fe2000df61270 */
[----:B------:R-:W-:Y:S01]  /*5520*/  VIADD R20, R94, 0x1b ;  /* 0x0000001b5e147836 */ /* 0x000fe20000000000 */
[----:B0-----:R-:W-:Y:S01]  /*5530*/  PRMT R9, R4, 0x7632, R9 ;  /* 0x0000763204097816 */ /* 0x001fe20000000009 */
[----:B------:R-:W-:-:S02]  /*5540*/  VIADD R19, R21, UR6 ;  /* 0x0000000615137c36 */ /* 0x000fc40008000000 */
[----:B------:R-:W-:Y:S01]  /*5550*/  VIADD R0, R94, 0x1c ;  /* 0x0000001c5e007836 */ /* 0x000fe20000000000 */
[----:B------:R-:W-:Y:S01]  /*5560*/  ISETP.GE.AND P0, PT, R20, UR9, PT ;  /* 0x0000000914007c0c */ /* 0x000fe2000bf06270 */
[----:B------:R0:W-:Y:S01]  /*5570*/  @P1 STG.E.U16 desc[UR14][R16.64], R9 ;  /* 0x0000000910001986 */ /* 0x0001e2000c10150e */
[----:B-1----:R-:W-:Y:S01]  /*5580*/  IMAD.WIDE R10, R21, 0x2, R24 ;  /* 0x00000002150a7825 */ /* 0x002fe200078e0218 */
[----:B---3--:R-:W-:Y:S02]  /*5590*/  PRMT R4, R40, 0x7632, R4 ;  /* 0x0000763228047816 */ /* 0x008fe40000000004 */
[----:B------:R-:W-:Y:S01]  /*55a0*/  ISETP.GE.AND P5, PT, R0, UR9, PT ;  /* 0x0000000900007c0c */ /* 0x000fe2000bfa6270 */
[----:B------:R-:W-:Y:S01]  /*55b0*/  IMAD.WIDE R12, R19, 0x2, R2 ;  /* 0x00000002130c7825 */ /* 0x000fe200078e0202 */
[----:B------:R-:W-:-:S03]  /*55c0*/  PRMT R14, R5, 0x7632, R14 ;  /* 0x00007632050e7816 */ /* 0x000fc6000000000e */
[----:B------:R-:W-:Y:S02]  /*55d0*/  VIADD R15, R19, UR6 ;  /* 0x00000006130f7c36 */ /* 0x000fe40008000000 */
[----:B------:R-:W-:Y:S01]  /*55e0*/  VIADD R0, R94, 0x1e ;  /* 0x0000001e5e007836 */ /* 0x000fe20000000000 */
[----:B0-----:R-:W-:Y:S01]  /*55f0*/  PRMT R16, R41, 0x7632, R16 ;  /* 0x0000763229107816 */ /* 0x001fe20000000010 */
[----:B------:R-:W-:-:S04]  /*5600*/  IMAD.WIDE R8, R21, 0x2, R2 ;  /* 0x0000000215087825 */ /* 0x000fc800078e0202 */
[----:B------:R-:W-:Y:S01]  /*5610*/  VIADD R17, R15, UR6 ;  /* 0x000000060f117c36 */ /* 0x000fe20008000000 */
[----:B------:R0:W-:Y:S01]  /*5620*/  @P4 STG.E.U16 desc[UR14][R8.64], R40 ;  /* 0x0000002808004986 */ /* 0x0001e2000c10150e */
[----:B------:R-:W-:Y:S01]  /*5630*/  VIADD R18, R94, 0x1d ;  /* 0x0000001d5e127836 */ /* 0x000fe20000000000 */
[----:B------:R-:W-:Y:S01]  /*5640*/  ISETP.GE.AND P4, PT, R0, UR9, PT ;  /* 0x0000000900007c0c */ /* 0x000fe2000bf86270 */
[----:B------:R-:W-:Y:S01]  /*5650*/  VIADD R0, R94, 0x1f ;  /* 0x0000001f5e007836 */ /* 0x000fe20000000000 */
[----:B------:R1:W-:Y:S01]  /*5660*/  @P2 STG.E.U16 desc[UR14][R10.64], R4 ;  /* 0x000000040a002986 */ /* 0x0003e2000c10150e */
[C---:B------:R-:W-:Y:S02]  /*5670*/  ISETP.LT.AND P2, PT, R93.reuse, UR8, !P0 ;  /* 0x000000085d007c0c */ /* 0x040fe4000c741270 */
[----:B------:R-:W-:Y:S01]  /*5680*/  ISETP.LT.AND P0, PT, R92, UR8, !P0 ;  /* 0x000000085c007c0c */ /* 0x000fe2000c701270 */
[----:B------:R2:W-:Y:S01]  /*5690*/  @P6 STG.E.U16 desc[UR14][R12.64], R5 ;  /* 0x000000050c006986 */ /* 0x0005e2000c10150e */
[----:B------:R-:W-:-:S02]  /*56a0*/  ISETP.LT.AND P6, PT, R93, UR8, !P5 ;  /* 0x000000085d007c0c */ /* 0x000fc4000efc1270 */
[----:B------:R-:W-:Y:S01]  /*56b0*/  ISETP.GE.AND P1, PT, R18, UR9, PT ;  /* 0x0000000912007c0c */ /* 0x000fe2000bf26270 */
[----:B0-----:R-:W-:Y:S01]  /*56c0*/  IMAD.WIDE R8, R19, 0x2, R24 ;  /* 0x0000000213087825 */ /* 0x001fe200078e0218 */
[----:B------:R-:W-:-:S03]  /*56d0*/  ISETP.LT.AND P5, PT, R92, UR8, !P5 ;  /* 0x000000085c007c0c */ /* 0x000fc6000efa1270 */
[C---:B-1----:R-:W-:Y:S01]  /*56e0*/  IMAD.WIDE R10, R15.reuse, 0x2, R2 ;  /* 0x000000020f0a7825 */ /* 0x042fe200078e0202 */
[----:B------:R0:W-:Y:S01]  /*56f0*/  @P3 STG.E.U16 desc[UR14][R8.64], R14 ;  /* 0x0000000e08003986 */ /* 0x0001e2000c10150e */
[----:B------:R-:W-:Y:S02]  /*5700*/  ISETP.GE.AND P3, PT, R0, UR9, PT ;  /* 0x0000000900007c0c */ /* 0x000fe4000bf66270 */
[----:B--2---:R-:W-:Y:S01]  /*5710*/  IMAD.WIDE R4, R15, 0x2, R24 ;  /* 0x000000020f047825 */ /* 0x004fe200078e0218 */
[----:B------:R-:W-:Y:S01]  /*5720*/  @P2 STG.E.U16 desc[UR14][R10.64], R41 ;  /* 0x000000290a002986 */ /* 0x000fe2000c10150e */
[----:B------:R-:W-:Y:S02]  /*5730*/  ISETP.LT.AND P2, PT, R93, UR8, !P4 ;  /* 0x000000085d007c0c */ /* 0x000fe4000e741270 */
[----:B------:R-:W-:Y:S01]  /*5740*/  IMAD.WIDE R12, R17, 0x2, R2 ;  /* 0x00000002110c7825 */ /* 0x000fe200078e0202 */
[----:B------:R1:W-:Y:S01]  /*5750*/  @P0 STG.E.U16 desc[UR14][R4.64], R16 ;  /* 0x0000001004000986 */ /* 0x0003e2000c10150e */
[----:B------:R-:W-:-:S02]  /*5760*/  ISETP.LT.AND P4, PT, R92, UR8, !P4 ;  /* 0x000000085c007c0c */ /* 0x000fc4000e781270 */
[----:B------:R-:W-:Y:S01]  /*5770*/  VIADD R15, R17, UR6 ;  /* 0x00000006110f7c36 */ /* 0x000fe20008000000 */
[----:B------:R2:W-:Y:S01]  /*5780*/  @P6 STG.E.U16 desc[UR14][R12.64], R6 ;  /* 0x000000060c006986 */ /* 0x0005e2000c10150e */
[----:B------:R-:W-:Y:S02]  /*5790*/  ISETP.LT.AND P6, PT, R93, UR8, !P1 ;  /* 0x000000085d007c0c */ /* 0x000fe4000cfc1270 */
[C---:B------:R-:W-:Y:S01]  /*57a0*/  ISETP.LT.AND P1, PT, R92.reuse, UR8, !P1 ;  /* 0x000000085c007c0c */ /* 0x040fe2000cf21270 */
[----:B------:R-:W-:Y:S01]  /*57b0*/  VIADD R19, R15, UR6 ;  /* 0x000000060f137c36 */ /* 0x000fe20008000000 */
[----:B------:R-:W-:Y:S01]  /*57c0*/  ISETP.LT.AND P0, PT, R93, UR8, !P3 ;  /* 0x000000085d007c0c */ /* 0x000fe2000df01270 */
[----:B0-----:R-:W-:Y:S01]  /*57d0*/  IMAD.WIDE R8, R15, 0x2, R2 ;  /* 0x000000020f087825 */ /* 0x001fe200078e0202 */
[----:B------:R-:W-:Y:S02]  /*57e0*/  ISETP.LT.AND P3, PT, R92, UR8, !P3 ;  /* 0x000000085c007c0c */ /* 0x000fe4000df61270 */
[----:B------:R-:W-:Y:S01]  /*57f0*/  PRMT R0, R6, 0x7632, R0 ;  /* 0x0000763206007816 */ /* 0x000fe20000000000 */
[----:B-1----:R-:W-:Y:S01]  /*5800*/  IMAD.WIDE R4, R17, 0x2, R24 ;  /* 0x0000000211047825 */ /* 0x002fe200078e0218 */
[----:B------:R-:W-:-:S02]  /*5810*/  PRMT R16, R7, 0x7632, R16 ;  /* 0x0000763207107816 */ /* 0x000fc40000000010 */
[----:B--2---:R-:W-:Y:S01]  /*5820*/  PRMT R6, R42, 0x7632, R6 ;  /* 0x000076322a067816 */ /* 0x004fe20000000006 */
[----:B------:R-:W-:Y:S01]  /*5830*/  VIADD R17, R19, UR6 ;  /* 0x0000000613117c36 */ /* 0x000fe20008000000 */
[----:B------:R0:W-:Y:S01]  /*5840*/  @P5 STG.E.U16 desc[UR14][R4.64], R0 ;  /* 0x0000000004005986 */ /* 0x0001e2000c10150e */
[----:B------:R-:W-:-:S03]  /*5850*/  IMAD.WIDE R10, R15, 0x2, R24 ;  /* 0x000000020f0a7825 */ /* 0x000fc600078e0218 */
        /* <DEDUP_REMOVED lines=9> */
[----:B------:R-:W-:Y:S05]  /*58f0*/  @!P3 EXIT ;  /* 0x000000000000b94d */ /* 0x000fea0003800000 */
[----:B0-----:R-:W-:-:S05]  /*5900*/  PRMT R12, R43, 0x7632, R12 ;  /* 0x000076322b0c7816 */ /* 0x001fca000000000c */
[----:B------:R-:W-:Y:S01]  /*5910*/  STG.E.U16 desc[UR14][R24.64], R12 ;  /* 0x0000000c18007986 */ /* 0x000fe2000c10150e */
[----:B------:R-:W-:Y:S05]  /*5920*/  EXIT ;  /* 0x000000000000794d */ /* 0x000fea0003800000 */
.L_x_2:
[----:B------:R-:W-:-:S00]  /*5930*/  BRA `(.L_x_2) ;  /* 0xfffffffc00fc7947 */ /* 0x000fc0000383ffff */
[----:B------:R-:W-:-:S00]  /*5940*/  NOP ;  /* 0x0000000000007918 */ /* 0x000fc00000000000 */
        /* <DEDUP_REMOVED lines=11> */
.L_x_3:


//--------------------- .nv.shared.matmul_kernel  --------------------------
	.section	.nv.shared.matmul_kernel,"aw",@nobits
	.sectionflags	@""
	.align	16
	.zero		1024


//--------------------- .nv.shared.reserved.0     --------------------------
	.section	.nv.shared.reserved.0,"aw",@nobits
	.weak		__nv_reservedSMEM_offset_0_alias
	.size		__nv_reservedSMEM_offset_0_alias, 0, 0
	.other		__nv_reservedSMEM_offset_0_alias,@"STO_CUDA_RESERVED_SHARED STV_DEFAULT"
__nv_reservedSMEM_offset_0_alias:
	.zero		0


//--------------------- .nv.constant0.matmul_kernel --------------------------
	.section	.nv.constant0.matmul_kernel,"a",@progbits
	.sectionflags	@""
	.align	4
.nv.constant0.matmul_kernel:
	.zero		608


//--------------------- SYMBOLS --------------------------

	.type		.nv.reservedSmem.offset0,@object
	.size		.nv.reservedSmem.offset0,0x4
